//
// Generated by NVIDIA NVVM Compiler
//
// Compiler Build ID: CL-36424714
// Cuda compilation tools, release 13.0, V13.0.88
// Based on NVVM 20.0.0
//

.version 9.0
.target sm_100
.address_size 64

	// .globl	_Z5solvePfS_iiS_S_
.extern .func  (.param .b64 func_retval0) malloc
(
	.param .b64 malloc_param_0
)
;
.extern .func free
(
	.param .b64 free_param_0
)
;
.extern .shared .align 16 .b8 shared_mem[];

.visible .entry _Z5solvePfS_iiS_S_(
	.param .u64 .ptr .align 1 _Z5solvePfS_iiS_S__param_0,
	.param .u64 .ptr .align 1 _Z5solvePfS_iiS_S__param_1,
	.param .u32 _Z5solvePfS_iiS_S__param_2,
	.param .u32 _Z5solvePfS_iiS_S__param_3,
	.param .u64 .ptr .align 1 _Z5solvePfS_iiS_S__param_4,
	.param .u64 .ptr .align 1 _Z5solvePfS_iiS_S__param_5
)
{
	.reg .pred 	%p<165>;
	.reg .b16 	%rs<29>;
	.reg .b32 	%r<855>;
	.reg .b32 	%f<622>;
	.reg .b64 	%rd<278>;
	.reg .b64 	%fd<2>;

	ld.param.u64 	%rd25, [_Z5solvePfS_iiS_S__param_0];
	ld.param.u64 	%rd26, [_Z5solvePfS_iiS_S__param_1];
	ld.param.u32 	%r245, [_Z5solvePfS_iiS_S__param_2];
	ld.param.u32 	%r244, [_Z5solvePfS_iiS_S__param_3];
	ld.param.u64 	%rd27, [_Z5solvePfS_iiS_S__param_4];
	ld.param.u64 	%rd28, [_Z5solvePfS_iiS_S__param_5];
	cvta.to.global.u64 	%rd1, %rd25;
	cvta.to.global.u64 	%rd2, %rd28;
	cvta.to.global.u64 	%rd3, %rd27;
	cvta.to.global.u64 	%rd4, %rd26;
	mov.u32 	%r246, %ntid.x;
	mov.u32 	%r247, %ctaid.x;
	mov.u32 	%r248, %tid.x;
	mad.lo.s32 	%r1, %r246, %r247, %r248;
	mul.wide.s32 	%rd5, %r244, 4;
	{ // callseq 0, 0
	.param .b64 param0;
	st.param.b64 	[param0], %rd5;
	.param .b64 retval0;
	call.uni (retval0), 
	malloc, 
	(
	param0
	);
	ld.param.b64 	%rd29, [retval0];
	} // callseq 0
	{ // callseq 1, 0
	.param .b64 param0;
	st.param.b64 	[param0], %rd5;
	.param .b64 retval0;
	call.uni (retval0), 
	malloc, 
	(
	param0
	);
	ld.param.b64 	%rd30, [retval0];
	} // callseq 1
	mul.lo.s32 	%r2, %r244, %r244;
	setp.ge.s32 	%p1, %r1, %r245;
	@%p1 bra 	$L__BB0_182;
	setp.lt.s32 	%p2, %r244, 1;
	@%p2 bra 	$L__BB0_13;
	add.s32 	%r250, %r244, -1;
	and.b32  	%r3, %r244, 7;
	setp.lt.u32 	%p3, %r250, 7;
	mov.b32 	%r758, 0;
	@%p3 bra 	$L__BB0_5;
	and.b32  	%r758, %r244, 2147483640;
	mov.b32 	%r761, 0;
$L__BB0_4:
	.pragma "nounroll";
	mul.wide.u32 	%rd31, %r761, 4;
	add.s64 	%rd32, %rd30, %rd31;
	st.u32 	[%rd32], %r761;
	add.s64 	%rd33, %rd29, %rd31;
	st.u32 	[%rd33], %r761;
	add.s32 	%r252, %r761, 1;
	st.u32 	[%rd32+4], %r252;
	st.u32 	[%rd33+4], %r252;
	add.s32 	%r253, %r761, 2;
	st.u32 	[%rd32+8], %r253;
	st.u32 	[%rd33+8], %r253;
	add.s32 	%r254, %r761, 3;
	st.u32 	[%rd32+12], %r254;
	st.u32 	[%rd33+12], %r254;
	add.s32 	%r255, %r761, 4;
	st.u32 	[%rd32+16], %r255;
	st.u32 	[%rd33+16], %r255;
	add.s32 	%r256, %r761, 5;
	st.u32 	[%rd32+20], %r256;
	st.u32 	[%rd33+20], %r256;
	add.s32 	%r257, %r761, 6;
	st.u32 	[%rd32+24], %r257;
	st.u32 	[%rd33+24], %r257;
	add.s32 	%r258, %r761, 7;
	st.u32 	[%rd32+28], %r258;
	st.u32 	[%rd33+28], %r258;
	add.s32 	%r761, %r761, 8;
	setp.eq.s32 	%p4, %r761, %r758;
	@%p4 bra 	$L__BB0_5;
	bra.uni 	$L__BB0_4;
$L__BB0_5:
	setp.eq.s32 	%p5, %r3, 0;
	@%p5 bra 	$L__BB0_13;
	and.b32  	%r6, %r244, 3;
	setp.lt.u32 	%p6, %r3, 4;
	@%p6 bra 	$L__BB0_8;
	mul.wide.u32 	%rd34, %r758, 4;
	add.s64 	%rd35, %rd30, %rd34;
	st.u32 	[%rd35], %r758;
	add.s64 	%rd36, %rd29, %rd34;
	st.u32 	[%rd36], %r758;
	add.s32 	%r259, %r758, 1;
	st.u32 	[%rd35+4], %r259;
	st.u32 	[%rd36+4], %r259;
	add.s32 	%r260, %r758, 2;
	st.u32 	[%rd35+8], %r260;
	st.u32 	[%rd36+8], %r260;
	add.s32 	%r261, %r758, 3;
	st.u32 	[%rd35+12], %r261;
	st.u32 	[%rd36+12], %r261;
	add.s32 	%r758, %r758, 4;
$L__BB0_8:
	setp.eq.s32 	%p7, %r6, 0;
	@%p7 bra 	$L__BB0_13;
	setp.eq.s32 	%p8, %r6, 1;
	@%p8 bra 	$L__BB0_11;
	mul.wide.u32 	%rd37, %r758, 4;
	add.s64 	%rd38, %rd30, %rd37;
	st.u32 	[%rd38], %r758;
	add.s64 	%rd39, %rd29, %rd37;
	st.u32 	[%rd39], %r758;
	add.s32 	%r262, %r758, 1;
	st.u32 	[%rd38+4], %r262;
	st.u32 	[%rd39+4], %r262;
	add.s32 	%r758, %r758, 2;
$L__BB0_11:
	and.b32  	%r263, %r244, 1;
	setp.eq.b32 	%p9, %r263, 1;
	not.pred 	%p10, %p9;
	@%p10 bra 	$L__BB0_13;
	mul.wide.u32 	%rd40, %r758, 4;
	add.s64 	%rd41, %rd30, %rd40;
	st.u32 	[%rd41], %r758;
	add.s64 	%rd42, %rd29, %rd40;
	st.u32 	[%rd42], %r758;
$L__BB0_13:
	setp.eq.s32 	%p11, %r244, 0;
	@%p11 bra 	$L__BB0_19;
	mul.lo.s32 	%r11, %r2, %r1;
	max.u32 	%r12, %r2, 1;
	setp.lt.u32 	%p12, %r2, 4;
	mov.b32 	%r762, 0;
	@%p12 bra 	$L__BB0_17;
	and.b32  	%r762, %r12, -4;
	mov.b32 	%r763, 0;
$L__BB0_16:
	add.s32 	%r266, %r763, %r11;
	mul.wide.s32 	%rd43, %r266, 4;
	add.s64 	%rd44, %rd1, %rd43;
	ld.global.f32 	%f45, [%rd44];
	shl.b32 	%r267, %r763, 2;
	mov.u32 	%r268, shared_mem;
	add.s32 	%r269, %r268, %r267;
	ld.global.f32 	%f46, [%rd44+4];
	ld.global.f32 	%f47, [%rd44+8];
	ld.global.f32 	%f48, [%rd44+12];
	st.shared.v4.f32 	[%r269], {%f45, %f46, %f47, %f48};
	add.s32 	%r763, %r763, 4;
	setp.eq.s32 	%p13, %r763, %r762;
	@%p13 bra 	$L__BB0_17;
	bra.uni 	$L__BB0_16;
$L__BB0_17:
	and.b32  	%r270, %r12, 1;
	setp.eq.b32 	%p14, %r270, 1;
	not.pred 	%p15, %p14;
	@%p15 bra 	$L__BB0_19;
	add.s32 	%r271, %r762, %r11;
	mul.wide.s32 	%rd45, %r271, 4;
	add.s64 	%rd46, %rd1, %rd45;
	ld.global.f32 	%f49, [%rd46];
	shl.b32 	%r272, %r762, 2;
	mov.u32 	%r273, shared_mem;
	add.s32 	%r274, %r273, %r272;
	st.shared.f32 	[%r274], %f49;
$L__BB0_19:
	shl.b32 	%r275, %r2, 2;
	mov.u32 	%r276, shared_mem;
	add.s32 	%r17, %r276, %r275;
	setp.lt.s32 	%p16, %r244, 1;
	@%p16 bra 	$L__BB0_97;
	mul.lo.s32 	%r18, %r244, %r1;
	add.s32 	%r19, %r244, -1;
	and.b32  	%r20, %r244, 15;
	setp.lt.u32 	%p17, %r19, 15;
	mov.b32 	%r764, 0;
	@%p17 bra 	$L__BB0_23;
	and.b32  	%r764, %r244, 2147483632;
	mov.b32 	%r769, 0;
$L__BB0_22:
	.pragma "nounroll";
	add.s32 	%r279, %r769, %r18;
	mul.wide.s32 	%rd47, %r279, 4;
	add.s64 	%rd48, %rd4, %rd47;
	ld.global.f32 	%f50, [%rd48];
	shl.b32 	%r280, %r769, 2;
	add.s32 	%r281, %r17, %r280;
	st.shared.f32 	[%r281], %f50;
	ld.global.f32 	%f51, [%rd48+4];
	st.shared.f32 	[%r281+4], %f51;
	ld.global.f32 	%f52, [%rd48+8];
	st.shared.f32 	[%r281+8], %f52;
	ld.global.f32 	%f53, [%rd48+12];
	st.shared.f32 	[%r281+12], %f53;
	ld.global.f32 	%f54, [%rd48+16];
	st.shared.f32 	[%r281+16], %f54;
	ld.global.f32 	%f55, [%rd48+20];
	st.shared.f32 	[%r281+20], %f55;
	ld.global.f32 	%f56, [%rd48+24];
	st.shared.f32 	[%r281+24], %f56;
	ld.global.f32 	%f57, [%rd48+28];
	st.shared.f32 	[%r281+28], %f57;
	ld.global.f32 	%f58, [%rd48+32];
	st.shared.f32 	[%r281+32], %f58;
	ld.global.f32 	%f59, [%rd48+36];
	st.shared.f32 	[%r281+36], %f59;
	ld.global.f32 	%f60, [%rd48+40];
	st.shared.f32 	[%r281+40], %f60;
	ld.global.f32 	%f61, [%rd48+44];
	st.shared.f32 	[%r281+44], %f61;
	ld.global.f32 	%f62, [%rd48+48];
	st.shared.f32 	[%r281+48], %f62;
	ld.global.f32 	%f63, [%rd48+52];
	st.shared.f32 	[%r281+52], %f63;
	ld.global.f32 	%f64, [%rd48+56];
	st.shared.f32 	[%r281+56], %f64;
	ld.global.f32 	%f65, [%rd48+60];
	st.shared.f32 	[%r281+60], %f65;
	add.s32 	%r769, %r769, 16;
	setp.eq.s32 	%p18, %r769, %r764;
	@%p18 bra 	$L__BB0_23;
	bra.uni 	$L__BB0_22;
$L__BB0_23:
	setp.eq.s32 	%p19, %r20, 0;
	@%p19 bra 	$L__BB0_32;
	and.b32  	%r25, %r244, 7;
	setp.lt.u32 	%p20, %r20, 8;
	@%p20 bra 	$L__BB0_26;
	add.s32 	%r282, %r764, %r18;
	mul.wide.s32 	%rd49, %r282, 4;
	add.s64 	%rd50, %rd4, %rd49;
	ld.global.f32 	%f66, [%rd50];
	shl.b32 	%r283, %r764, 2;
	add.s32 	%r284, %r17, %r283;
	st.shared.f32 	[%r284], %f66;
	ld.global.f32 	%f67, [%rd50+4];
	st.shared.f32 	[%r284+4], %f67;
	ld.global.f32 	%f68, [%rd50+8];
	st.shared.f32 	[%r284+8], %f68;
	ld.global.f32 	%f69, [%rd50+12];
	st.shared.f32 	[%r284+12], %f69;
	ld.global.f32 	%f70, [%rd50+16];
	st.shared.f32 	[%r284+16], %f70;
	ld.global.f32 	%f71, [%rd50+20];
	st.shared.f32 	[%r284+20], %f71;
	ld.global.f32 	%f72, [%rd50+24];
	st.shared.f32 	[%r284+24], %f72;
	ld.global.f32 	%f73, [%rd50+28];
	st.shared.f32 	[%r284+28], %f73;
	add.s32 	%r764, %r764, 8;
$L__BB0_26:
	setp.eq.s32 	%p21, %r25, 0;
	@%p21 bra 	$L__BB0_32;
	and.b32  	%r28, %r244, 3;
	setp.lt.u32 	%p22, %r25, 4;
	@%p22 bra 	$L__BB0_29;
	add.s32 	%r285, %r764, %r18;
	mul.wide.s32 	%rd51, %r285, 4;
	add.s64 	%rd52, %rd4, %rd51;
	ld.global.f32 	%f74, [%rd52];
	shl.b32 	%r286, %r764, 2;
	add.s32 	%r287, %r17, %r286;
	st.shared.f32 	[%r287], %f74;
	ld.global.f32 	%f75, [%rd52+4];
	st.shared.f32 	[%r287+4], %f75;
	ld.global.f32 	%f76, [%rd52+8];
	st.shared.f32 	[%r287+8], %f76;
	ld.global.f32 	%f77, [%rd52+12];
	st.shared.f32 	[%r287+12], %f77;
	add.s32 	%r764, %r764, 4;
$L__BB0_29:
	setp.eq.s32 	%p23, %r28, 0;
	@%p23 bra 	$L__BB0_32;
	mov.b32 	%r768, 0;
$L__BB0_31:
	.pragma "nounroll";
	add.s32 	%r289, %r764, %r18;
	mul.wide.s32 	%rd53, %r289, 4;
	add.s64 	%rd54, %rd4, %rd53;
	ld.global.f32 	%f78, [%rd54];
	shl.b32 	%r290, %r764, 2;
	add.s32 	%r291, %r17, %r290;
	st.shared.f32 	[%r291], %f78;
	add.s32 	%r764, %r764, 1;
	add.s32 	%r768, %r768, 1;
	setp.ne.s32 	%p24, %r768, %r28;
	@%p24 bra 	$L__BB0_31;
$L__BB0_32:
	and.b32  	%r35, %r244, 7;
	add.s32 	%r36, %r35, -1;
	and.b32  	%r37, %r244, 3;
	and.b32  	%r38, %r244, 2147483640;
	and.b32  	%r39, %r244, 1;
	mov.b32 	%r770, 0;
$L__BB0_33:
	setp.lt.u32 	%p25, %r19, 7;
	mul.lo.s32 	%r43, %r770, %r244;
	mov.b32 	%r773, 0;
	@%p25 bra 	$L__BB0_36;
	mov.b32 	%r771, 0;
$L__BB0_35:
	.pragma "nounroll";
	add.s32 	%r295, %r771, %r43;
	shl.b32 	%r296, %r295, 2;
	add.s32 	%r298, %r276, %r296;
	ld.shared.f32 	%f79, [%r298];
	mul.wide.u32 	%rd55, %r295, 4;
	add.s64 	%rd56, %rd2, %rd55;
	st.global.f32 	[%rd56], %f79;
	setp.eq.s32 	%p26, %r770, %r771;
	selp.f32 	%f80, 0f3F800000, 0f00000000, %p26;
	add.s64 	%rd57, %rd3, %rd55;
	st.global.f32 	[%rd57], %f80;
	add.s32 	%r299, %r771, 1;
	ld.shared.f32 	%f81, [%r298+4];
	st.global.f32 	[%rd56+4], %f81;
	setp.eq.s32 	%p27, %r770, %r299;
	selp.f32 	%f82, 0f3F800000, 0f00000000, %p27;
	st.global.f32 	[%rd57+4], %f82;
	add.s32 	%r300, %r771, 2;
	ld.shared.f32 	%f83, [%r298+8];
	st.global.f32 	[%rd56+8], %f83;
	setp.eq.s32 	%p28, %r770, %r300;
	selp.f32 	%f84, 0f3F800000, 0f00000000, %p28;
	st.global.f32 	[%rd57+8], %f84;
	add.s32 	%r301, %r771, 3;
	ld.shared.f32 	%f85, [%r298+12];
	st.global.f32 	[%rd56+12], %f85;
	setp.eq.s32 	%p29, %r770, %r301;
	selp.f32 	%f86, 0f3F800000, 0f00000000, %p29;
	st.global.f32 	[%rd57+12], %f86;
	add.s32 	%r302, %r771, 4;
	ld.shared.f32 	%f87, [%r298+16];
	st.global.f32 	[%rd56+16], %f87;
	setp.eq.s32 	%p30, %r770, %r302;
	selp.f32 	%f88, 0f3F800000, 0f00000000, %p30;
	st.global.f32 	[%rd57+16], %f88;
	add.s32 	%r303, %r771, 5;
	ld.shared.f32 	%f89, [%r298+20];
	st.global.f32 	[%rd56+20], %f89;
	setp.eq.s32 	%p31, %r770, %r303;
	selp.f32 	%f90, 0f3F800000, 0f00000000, %p31;
	st.global.f32 	[%rd57+20], %f90;
	add.s32 	%r304, %r771, 6;
	ld.shared.f32 	%f91, [%r298+24];
	st.global.f32 	[%rd56+24], %f91;
	setp.eq.s32 	%p32, %r770, %r304;
	selp.f32 	%f92, 0f3F800000, 0f00000000, %p32;
	st.global.f32 	[%rd57+24], %f92;
	add.s32 	%r305, %r771, 7;
	ld.shared.f32 	%f93, [%r298+28];
	st.global.f32 	[%rd56+28], %f93;
	setp.eq.s32 	%p33, %r770, %r305;
	selp.f32 	%f94, 0f3F800000, 0f00000000, %p33;
	st.global.f32 	[%rd57+28], %f94;
	add.s32 	%r771, %r771, 8;
	setp.ne.s32 	%p34, %r771, %r38;
	mov.u32 	%r773, %r38;
	@%p34 bra 	$L__BB0_35;
$L__BB0_36:
	setp.eq.s32 	%p35, %r35, 0;
	@%p35 bra 	$L__BB0_44;
	setp.lt.u32 	%p36, %r36, 3;
	@%p36 bra 	$L__BB0_39;
	add.s32 	%r306, %r773, %r43;
	shl.b32 	%r307, %r306, 2;
	add.s32 	%r309, %r276, %r307;
	ld.shared.f32 	%f95, [%r309];
	mul.wide.u32 	%rd58, %r306, 4;
	add.s64 	%rd59, %rd2, %rd58;
	st.global.f32 	[%rd59], %f95;
	setp.eq.s32 	%p37, %r770, %r773;
	selp.f32 	%f96, 0f3F800000, 0f00000000, %p37;
	add.s64 	%rd60, %rd3, %rd58;
	st.global.f32 	[%rd60], %f96;
	add.s32 	%r310, %r773, 1;
	ld.shared.f32 	%f97, [%r309+4];
	cvt.u64.u32 	%rd61, %r43;
	cvt.u64.u32 	%rd62, %r773;
	add.s64 	%rd63, %rd62, %rd61;
	shl.b64 	%rd64, %rd63, 2;
	add.s64 	%rd65, %rd2, %rd64;
	st.global.f32 	[%rd65+4], %f97;
	setp.eq.s32 	%p38, %r770, %r310;
	selp.f32 	%f98, 0f3F800000, 0f00000000, %p38;
	add.s64 	%rd66, %rd3, %rd64;
	st.global.f32 	[%rd66+4], %f98;
	add.s32 	%r311, %r773, 2;
	ld.shared.f32 	%f99, [%r309+8];
	st.global.f32 	[%rd65+8], %f99;
	setp.eq.s32 	%p39, %r770, %r311;
	selp.f32 	%f100, 0f3F800000, 0f00000000, %p39;
	st.global.f32 	[%rd66+8], %f100;
	add.s32 	%r312, %r773, 3;
	ld.shared.f32 	%f101, [%r309+12];
	st.global.f32 	[%rd65+12], %f101;
	setp.eq.s32 	%p40, %r770, %r312;
	selp.f32 	%f102, 0f3F800000, 0f00000000, %p40;
	st.global.f32 	[%rd66+12], %f102;
	add.s32 	%r773, %r773, 4;
$L__BB0_39:
	setp.eq.s32 	%p41, %r37, 0;
	@%p41 bra 	$L__BB0_44;
	setp.eq.s32 	%p42, %r37, 1;
	@%p42 bra 	$L__BB0_42;
	add.s32 	%r313, %r773, %r43;
	shl.b32 	%r314, %r313, 2;
	add.s32 	%r316, %r276, %r314;
	ld.shared.f32 	%f103, [%r316];
	mul.wide.u32 	%rd67, %r313, 4;
	add.s64 	%rd68, %rd2, %rd67;
	st.global.f32 	[%rd68], %f103;
	setp.eq.s32 	%p43, %r770, %r773;
	selp.f32 	%f104, 0f3F800000, 0f00000000, %p43;
	add.s64 	%rd69, %rd3, %rd67;
	st.global.f32 	[%rd69], %f104;
	add.s32 	%r317, %r773, 1;
	ld.shared.f32 	%f105, [%r316+4];
	cvt.u64.u32 	%rd70, %r43;
	cvt.u64.u32 	%rd71, %r773;
	add.s64 	%rd72, %rd71, %rd70;
	shl.b64 	%rd73, %rd72, 2;
	add.s64 	%rd74, %rd2, %rd73;
	st.global.f32 	[%rd74+4], %f105;
	setp.eq.s32 	%p44, %r770, %r317;
	selp.f32 	%f106, 0f3F800000, 0f00000000, %p44;
	add.s64 	%rd75, %rd3, %rd73;
	st.global.f32 	[%rd75+4], %f106;
	add.s32 	%r773, %r773, 2;
$L__BB0_42:
	setp.eq.s32 	%p45, %r39, 0;
	@%p45 bra 	$L__BB0_44;
	add.s32 	%r318, %r773, %r43;
	shl.b32 	%r319, %r318, 2;
	add.s32 	%r321, %r276, %r319;
	ld.shared.f32 	%f107, [%r321];
	mul.wide.u32 	%rd76, %r318, 4;
	add.s64 	%rd77, %rd2, %rd76;
	st.global.f32 	[%rd77], %f107;
	setp.eq.s32 	%p46, %r770, %r773;
	selp.f32 	%f108, 0f3F800000, 0f00000000, %p46;
	add.s64 	%rd78, %rd3, %rd76;
	st.global.f32 	[%rd78], %f108;
$L__BB0_44:
	add.s32 	%r770, %r770, 1;
	setp.eq.s32 	%p47, %r770, %r244;
	@%p47 bra 	$L__BB0_45;
	bra.uni 	$L__BB0_33;
$L__BB0_45:
	cvt.u16.u32 	%rs1, %r244;
	add.s32 	%r44, %r244, -2;
	mov.b32 	%r775, 0;
	mov.b16 	%rs25, 0;
	mov.u16 	%rs26, %rs25;
$L__BB0_46:
	mov.u32 	%r53, %r775;
	sub.s16 	%rs5, %rs1, %rs25;
	sub.s16 	%rs16, %rs1, %rs26;
	cvt.u32.u16 	%r324, %rs16;
	and.b32  	%r325, %r324, 7;
	add.s32 	%r54, %r325, -1;
	sub.s32 	%r326, %r244, %r53;
	sub.s32 	%r55, %r19, %r53;
	xor.b16  	%rs17, %rs25, 3;
	add.s16 	%rs6, %rs17, %rs1;
	and.b32  	%r56, %r326, 7;
	and.b32  	%r57, %r326, -8;
	and.b32  	%r58, %r324, 3;
	and.b16  	%rs7, %rs5, 1;
	mov.b32 	%r799, -1;
	mov.f32 	%f605, 0f00000000;
	mov.u32 	%r798, %r799;
	mov.u32 	%r778, %r53;
$L__BB0_47:
	setp.lt.u32 	%p48, %r55, 7;
	mul.lo.s32 	%r62, %r778, %r244;
	mov.u32 	%r787, %r53;
	@%p48 bra 	$L__BB0_50;
	mov.b32 	%r782, 0;
	mov.u32 	%r787, %r53;
$L__BB0_49:
	.pragma "nounroll";
	add.s32 	%r329, %r787, %r62;
	shl.b32 	%r330, %r329, 2;
	mov.u32 	%r331, shared_mem;
	add.s32 	%r332, %r331, %r330;
	ld.shared.f32 	%f111, [%r332];
	abs.f32 	%f112, %f111;
	setp.gt.f32 	%p49, %f112, %f605;
	selp.b32 	%r333, %r787, %r799, %p49;
	selp.f32 	%f113, %f112, %f605, %p49;
	add.s32 	%r334, %r787, 1;
	ld.shared.f32 	%f114, [%r332+4];
	abs.f32 	%f115, %f114;
	setp.gt.f32 	%p50, %f115, %f113;
	or.pred  	%p51, %p49, %p50;
	selp.b32 	%r335, %r334, %r333, %p50;
	selp.f32 	%f116, %f115, %f113, %p50;
	add.s32 	%r336, %r787, 2;
	ld.shared.f32 	%f117, [%r332+8];
	abs.f32 	%f118, %f117;
	setp.gt.f32 	%p53, %f118, %f116;
	selp.b32 	%r337, %r336, %r335, %p53;
	selp.f32 	%f119, %f118, %f116, %p53;
	add.s32 	%r338, %r787, 3;
	ld.shared.f32 	%f120, [%r332+12];
	abs.f32 	%f121, %f120;
	setp.gt.f32 	%p54, %f121, %f119;
	or.pred  	%p55, %p53, %p54;
	selp.b32 	%r339, %r338, %r337, %p54;
	selp.f32 	%f122, %f121, %f119, %p54;
	add.s32 	%r340, %r787, 4;
	ld.shared.f32 	%f123, [%r332+16];
	abs.f32 	%f124, %f123;
	setp.gt.f32 	%p57, %f124, %f122;
	selp.b32 	%r341, %r340, %r339, %p57;
	selp.f32 	%f125, %f124, %f122, %p57;
	add.s32 	%r342, %r787, 5;
	ld.shared.f32 	%f126, [%r332+20];
	abs.f32 	%f127, %f126;
	setp.gt.f32 	%p58, %f127, %f125;
	or.pred  	%p59, %p57, %p58;
	selp.b32 	%r343, %r342, %r341, %p58;
	selp.f32 	%f128, %f127, %f125, %p58;
	add.s32 	%r344, %r787, 6;
	ld.shared.f32 	%f129, [%r332+24];
	abs.f32 	%f130, %f129;
	setp.gt.f32 	%p61, %f130, %f128;
	selp.b32 	%r345, %r344, %r343, %p61;
	selp.f32 	%f131, %f130, %f128, %p61;
	add.s32 	%r346, %r787, 7;
	ld.shared.f32 	%f132, [%r332+28];
	abs.f32 	%f133, %f132;
	setp.gt.f32 	%p62, %f133, %f131;
	selp.b32 	%r347, %r778, %r798, %p51;
	selp.b32 	%r348, %r778, %r347, %p55;
	selp.b32 	%r349, %r778, %r348, %p59;
	selp.b32 	%r350, %r778, %r349, %p62;
	selp.b32 	%r798, %r778, %r350, %p61;
	selp.b32 	%r799, %r346, %r345, %p62;
	selp.f32 	%f605, %f133, %f131, %p62;
	add.s32 	%r787, %r787, 8;
	add.s32 	%r782, %r782, 8;
	setp.ne.s32 	%p63, %r782, %r57;
	@%p63 bra 	$L__BB0_49;
$L__BB0_50:
	setp.eq.s32 	%p64, %r56, 0;
	@%p64 bra 	$L__BB0_59;
	setp.lt.u32 	%p65, %r54, 3;
	@%p65 bra 	$L__BB0_53;
	add.s32 	%r352, %r787, %r62;
	shl.b32 	%r353, %r352, 2;
	mov.u32 	%r354, shared_mem;
	add.s32 	%r355, %r354, %r353;
	ld.shared.f32 	%f135, [%r355];
	abs.f32 	%f136, %f135;
	setp.gt.f32 	%p66, %f136, %f605;
	selp.b32 	%r356, %r787, %r799, %p66;
	selp.f32 	%f137, %f136, %f605, %p66;
	add.s32 	%r357, %r787, 1;
	ld.shared.f32 	%f138, [%r355+4];
	abs.f32 	%f139, %f138;
	setp.gt.f32 	%p67, %f139, %f137;
	or.pred  	%p68, %p66, %p67;
	selp.b32 	%r358, %r357, %r356, %p67;
	selp.f32 	%f140, %f139, %f137, %p67;
	add.s32 	%r359, %r787, 2;
	ld.shared.f32 	%f141, [%r355+8];
	abs.f32 	%f142, %f141;
	setp.gt.f32 	%p70, %f142, %f140;
	selp.b32 	%r360, %r359, %r358, %p70;
	selp.f32 	%f143, %f142, %f140, %p70;
	add.s32 	%r361, %r787, 3;
	ld.shared.f32 	%f144, [%r355+12];
	abs.f32 	%f145, %f144;
	setp.gt.f32 	%p71, %f145, %f143;
	selp.b32 	%r362, %r778, %r798, %p68;
	selp.b32 	%r363, %r778, %r362, %p71;
	selp.b32 	%r798, %r778, %r363, %p70;
	selp.b32 	%r799, %r361, %r360, %p71;
	selp.f32 	%f605, %f145, %f143, %p71;
	add.s32 	%r787, %r787, 4;
$L__BB0_53:
	setp.eq.s32 	%p72, %r58, 0;
	@%p72 bra 	$L__BB0_59;
	and.b16  	%rs18, %rs5, 3;
	setp.eq.s16 	%p73, %rs18, 1;
	@%p73 bra 	$L__BB0_56;
	add.s32 	%r365, %r787, %r62;
	shl.b32 	%r366, %r365, 2;
	mov.u32 	%r367, shared_mem;
	add.s32 	%r368, %r367, %r366;
	ld.shared.f32 	%f147, [%r368];
	abs.f32 	%f148, %f147;
	setp.gt.f32 	%p74, %f148, %f605;
	selp.b32 	%r369, %r787, %r799, %p74;
	selp.f32 	%f149, %f148, %f605, %p74;
	add.s32 	%r370, %r787, 1;
	ld.shared.f32 	%f150, [%r368+4];
	abs.f32 	%f151, %f150;
	setp.gt.f32 	%p75, %f151, %f149;
	selp.b32 	%r371, %r778, %r798, %p75;
	selp.b32 	%r798, %r778, %r371, %p74;
	selp.b32 	%r799, %r370, %r369, %p75;
	selp.f32 	%f605, %f151, %f149, %p75;
	add.s32 	%r787, %r787, 2;
$L__BB0_56:
	setp.eq.s16 	%p76, %rs7, 0;
	@%p76 bra 	$L__BB0_59;
	add.s32 	%r372, %r787, %r62;
	shl.b32 	%r373, %r372, 2;
	mov.u32 	%r374, shared_mem;
	add.s32 	%r375, %r374, %r373;
	ld.shared.f32 	%f152, [%r375];
	abs.f32 	%f12, %f152;
	setp.leu.f32 	%p77, %f12, %f605;
	@%p77 bra 	$L__BB0_59;
	mov.u32 	%r798, %r778;
	mov.u32 	%r799, %r787;
	mov.f32 	%f605, %f12;
$L__BB0_59:
	add.s32 	%r778, %r778, 1;
	setp.ne.s32 	%p78, %r778, %r244;
	@%p78 bra 	$L__BB0_47;
	setp.lt.u32 	%p79, %r19, 7;
	mul.wide.u32 	%rd79, %r53, 4;
	add.s64 	%rd80, %rd29, %rd79;
	ld.u32 	%r377, [%rd80];
	mul.wide.s32 	%rd81, %r798, 4;
	add.s64 	%rd82, %rd29, %rd81;
	ld.u32 	%r378, [%rd82];
	st.u32 	[%rd80], %r378;
	st.u32 	[%rd82], %r377;
	mul.lo.s32 	%r95, %r53, %r244;
	mul.lo.s32 	%r96, %r798, %r244;
	mov.b32 	%r802, 0;
	@%p79 bra 	$L__BB0_63;
	mov.b32 	%r800, 0;
$L__BB0_62:
	.pragma "nounroll";
	add.s32 	%r380, %r800, %r95;
	shl.b32 	%r381, %r380, 2;
	mov.u32 	%r382, shared_mem;
	add.s32 	%r383, %r382, %r381;
	ld.shared.f32 	%f153, [%r383];
	add.s32 	%r384, %r800, %r96;
	shl.b32 	%r385, %r384, 2;
	add.s32 	%r386, %r382, %r385;
	ld.shared.f32 	%f154, [%r386];
	st.shared.f32 	[%r383], %f154;
	st.shared.f32 	[%r386], %f153;
	ld.shared.f32 	%f155, [%r383+4];
	ld.shared.f32 	%f156, [%r386+4];
	st.shared.f32 	[%r383+4], %f156;
	st.shared.f32 	[%r386+4], %f155;
	ld.shared.f32 	%f157, [%r383+8];
	ld.shared.f32 	%f158, [%r386+8];
	st.shared.f32 	[%r383+8], %f158;
	st.shared.f32 	[%r386+8], %f157;
	ld.shared.f32 	%f159, [%r383+12];
	ld.shared.f32 	%f160, [%r386+12];
	st.shared.f32 	[%r383+12], %f160;
	st.shared.f32 	[%r386+12], %f159;
	ld.shared.f32 	%f161, [%r383+16];
	ld.shared.f32 	%f162, [%r386+16];
	st.shared.f32 	[%r383+16], %f162;
	st.shared.f32 	[%r386+16], %f161;
	ld.shared.f32 	%f163, [%r383+20];
	ld.shared.f32 	%f164, [%r386+20];
	st.shared.f32 	[%r383+20], %f164;
	st.shared.f32 	[%r386+20], %f163;
	ld.shared.f32 	%f165, [%r383+24];
	ld.shared.f32 	%f166, [%r386+24];
	st.shared.f32 	[%r383+24], %f166;
	st.shared.f32 	[%r386+24], %f165;
	ld.shared.f32 	%f167, [%r383+28];
	ld.shared.f32 	%f168, [%r386+28];
	st.shared.f32 	[%r383+28], %f168;
	st.shared.f32 	[%r386+28], %f167;
	add.s32 	%r800, %r800, 8;
	setp.ne.s32 	%p80, %r800, %r38;
	mov.u32 	%r802, %r38;
	@%p80 bra 	$L__BB0_62;
$L__BB0_63:
	add.s32 	%r100, %r37, -1;
	setp.eq.s32 	%p81, %r35, 0;
	@%p81 bra 	$L__BB0_71;
	setp.lt.u32 	%p82, %r36, 3;
	@%p82 bra 	$L__BB0_66;
	add.s32 	%r387, %r802, %r95;
	shl.b32 	%r388, %r387, 2;
	mov.u32 	%r389, shared_mem;
	add.s32 	%r390, %r389, %r388;
	ld.shared.f32 	%f169, [%r390];
	add.s32 	%r391, %r802, %r96;
	shl.b32 	%r392, %r391, 2;
	add.s32 	%r393, %r389, %r392;
	ld.shared.f32 	%f170, [%r393];
	st.shared.f32 	[%r390], %f170;
	st.shared.f32 	[%r393], %f169;
	ld.shared.f32 	%f171, [%r390+4];
	ld.shared.f32 	%f172, [%r393+4];
	st.shared.f32 	[%r390+4], %f172;
	st.shared.f32 	[%r393+4], %f171;
	ld.shared.f32 	%f173, [%r390+8];
	ld.shared.f32 	%f174, [%r393+8];
	st.shared.f32 	[%r390+8], %f174;
	st.shared.f32 	[%r393+8], %f173;
	ld.shared.f32 	%f175, [%r390+12];
	ld.shared.f32 	%f176, [%r393+12];
	st.shared.f32 	[%r390+12], %f176;
	st.shared.f32 	[%r393+12], %f175;
	add.s32 	%r802, %r802, 4;
$L__BB0_66:
	setp.eq.s32 	%p83, %r37, 0;
	@%p83 bra 	$L__BB0_71;
	setp.eq.s32 	%p84, %r100, 0;
	@%p84 bra 	$L__BB0_69;
	add.s32 	%r394, %r802, %r95;
	shl.b32 	%r395, %r394, 2;
	mov.u32 	%r396, shared_mem;
	add.s32 	%r397, %r396, %r395;
	ld.shared.f32 	%f177, [%r397];
	add.s32 	%r398, %r802, %r96;
	shl.b32 	%r399, %r398, 2;
	add.s32 	%r400, %r396, %r399;
	ld.shared.f32 	%f178, [%r400];
	st.shared.f32 	[%r397], %f178;
	st.shared.f32 	[%r400], %f177;
	ld.shared.f32 	%f179, [%r397+4];
	ld.shared.f32 	%f180, [%r400+4];
	st.shared.f32 	[%r397+4], %f180;
	st.shared.f32 	[%r400+4], %f179;
	add.s32 	%r802, %r802, 2;
$L__BB0_69:
	setp.eq.s32 	%p85, %r39, 0;
	@%p85 bra 	$L__BB0_71;
	add.s32 	%r401, %r802, %r95;
	shl.b32 	%r402, %r401, 2;
	mov.u32 	%r403, shared_mem;
	add.s32 	%r404, %r403, %r402;
	ld.shared.f32 	%f181, [%r404];
	add.s32 	%r405, %r802, %r96;
	shl.b32 	%r406, %r405, 2;
	add.s32 	%r407, %r403, %r406;
	ld.shared.f32 	%f182, [%r407];
	st.shared.f32 	[%r404], %f182;
	st.shared.f32 	[%r407], %f181;
$L__BB0_71:
	mul.wide.u32 	%rd83, %r53, 4;
	add.s64 	%rd84, %rd30, %rd83;
	ld.u32 	%r409, [%rd84];
	mul.wide.s32 	%rd85, %r799, 4;
	add.s64 	%rd86, %rd30, %rd85;
	ld.u32 	%r410, [%rd86];
	st.u32 	[%rd84], %r410;
	st.u32 	[%rd86], %r409;
	mov.b32 	%r806, 0;
	@%p79 bra 	$L__BB0_74;
	mov.b32 	%r804, 0;
$L__BB0_73:
	.pragma "nounroll";
	mul.lo.s32 	%r412, %r804, %r244;
	add.s32 	%r413, %r412, %r53;
	shl.b32 	%r414, %r413, 2;
	mov.u32 	%r415, shared_mem;
	add.s32 	%r416, %r415, %r414;
	ld.shared.f32 	%f183, [%r416];
	add.s32 	%r417, %r412, %r799;
	shl.b32 	%r418, %r417, 2;
	add.s32 	%r419, %r415, %r418;
	ld.shared.f32 	%f184, [%r419];
	st.shared.f32 	[%r416], %f184;
	st.shared.f32 	[%r419], %f183;
	shl.b32 	%r420, %r244, 2;
	add.s32 	%r421, %r416, %r420;
	ld.shared.f32 	%f185, [%r421];
	add.s32 	%r422, %r419, %r420;
	ld.shared.f32 	%f186, [%r422];
	st.shared.f32 	[%r421], %f186;
	st.shared.f32 	[%r422], %f185;
	add.s32 	%r423, %r421, %r420;
	ld.shared.f32 	%f187, [%r423];
	add.s32 	%r424, %r422, %r420;
	ld.shared.f32 	%f188, [%r424];
	st.shared.f32 	[%r423], %f188;
	st.shared.f32 	[%r424], %f187;
	add.s32 	%r425, %r423, %r420;
	ld.shared.f32 	%f189, [%r425];
	add.s32 	%r426, %r424, %r420;
	ld.shared.f32 	%f190, [%r426];
	st.shared.f32 	[%r425], %f190;
	st.shared.f32 	[%r426], %f189;
	add.s32 	%r427, %r425, %r420;
	ld.shared.f32 	%f191, [%r427];
	add.s32 	%r428, %r426, %r420;
	ld.shared.f32 	%f192, [%r428];
	st.shared.f32 	[%r427], %f192;
	st.shared.f32 	[%r428], %f191;
	add.s32 	%r429, %r427, %r420;
	ld.shared.f32 	%f193, [%r429];
	add.s32 	%r430, %r428, %r420;
	ld.shared.f32 	%f194, [%r430];
	st.shared.f32 	[%r429], %f194;
	st.shared.f32 	[%r430], %f193;
	add.s32 	%r431, %r429, %r420;
	ld.shared.f32 	%f195, [%r431];
	add.s32 	%r432, %r430, %r420;
	ld.shared.f32 	%f196, [%r432];
	st.shared.f32 	[%r431], %f196;
	st.shared.f32 	[%r432], %f195;
	add.s32 	%r433, %r431, %r420;
	ld.shared.f32 	%f197, [%r433];
	add.s32 	%r434, %r432, %r420;
	ld.shared.f32 	%f198, [%r434];
	st.shared.f32 	[%r433], %f198;
	st.shared.f32 	[%r434], %f197;
	add.s32 	%r804, %r804, 8;
	setp.ne.s32 	%p87, %r804, %r38;
	mov.u32 	%r806, %r38;
	@%p87 bra 	$L__BB0_73;
$L__BB0_74:
	@%p81 bra 	$L__BB0_82;
	setp.lt.u32 	%p89, %r36, 3;
	@%p89 bra 	$L__BB0_77;
	mul.lo.s32 	%r435, %r806, %r244;
	add.s32 	%r436, %r435, %r53;
	shl.b32 	%r437, %r436, 2;
	mov.u32 	%r438, shared_mem;
	add.s32 	%r439, %r438, %r437;
	ld.shared.f32 	%f199, [%r439];
	add.s32 	%r440, %r435, %r799;
	shl.b32 	%r441, %r440, 2;
	add.s32 	%r442, %r438, %r441;
	ld.shared.f32 	%f200, [%r442];
	st.shared.f32 	[%r439], %f200;
	st.shared.f32 	[%r442], %f199;
	shl.b32 	%r443, %r244, 2;
	add.s32 	%r444, %r439, %r443;
	ld.shared.f32 	%f201, [%r444];
	add.s32 	%r445, %r442, %r443;
	ld.shared.f32 	%f202, [%r445];
	st.shared.f32 	[%r444], %f202;
	st.shared.f32 	[%r445], %f201;
	add.s32 	%r446, %r444, %r443;
	ld.shared.f32 	%f203, [%r446];
	add.s32 	%r447, %r445, %r443;
	ld.shared.f32 	%f204, [%r447];
	st.shared.f32 	[%r446], %f204;
	st.shared.f32 	[%r447], %f203;
	add.s32 	%r448, %r446, %r443;
	ld.shared.f32 	%f205, [%r448];
	add.s32 	%r449, %r447, %r443;
	ld.shared.f32 	%f206, [%r449];
	st.shared.f32 	[%r448], %f206;
	st.shared.f32 	[%r449], %f205;
	add.s32 	%r806, %r806, 4;
$L__BB0_77:
	setp.eq.s32 	%p90, %r37, 0;
	@%p90 bra 	$L__BB0_82;
	setp.eq.s32 	%p91, %r100, 0;
	@%p91 bra 	$L__BB0_80;
	mul.lo.s32 	%r450, %r806, %r244;
	add.s32 	%r451, %r450, %r53;
	shl.b32 	%r452, %r451, 2;
	mov.u32 	%r453, shared_mem;
	add.s32 	%r454, %r453, %r452;
	ld.shared.f32 	%f207, [%r454];
	add.s32 	%r455, %r450, %r799;
	shl.b32 	%r456, %r455, 2;
	add.s32 	%r457, %r453, %r456;
	ld.shared.f32 	%f208, [%r457];
	st.shared.f32 	[%r454], %f208;
	st.shared.f32 	[%r457], %f207;
	shl.b32 	%r458, %r244, 2;
	add.s32 	%r459, %r454, %r458;
	ld.shared.f32 	%f209, [%r459];
	add.s32 	%r460, %r457, %r458;
	ld.shared.f32 	%f210, [%r460];
	st.shared.f32 	[%r459], %f210;
	st.shared.f32 	[%r460], %f209;
	add.s32 	%r806, %r806, 2;
$L__BB0_80:
	setp.eq.s32 	%p92, %r39, 0;
	@%p92 bra 	$L__BB0_82;
	mul.lo.s32 	%r461, %r806, %r244;
	add.s32 	%r462, %r461, %r53;
	shl.b32 	%r463, %r462, 2;
	mov.u32 	%r464, shared_mem;
	add.s32 	%r465, %r464, %r463;
	ld.shared.f32 	%f211, [%r465];
	add.s32 	%r466, %r461, %r799;
	shl.b32 	%r467, %r466, 2;
	add.s32 	%r468, %r464, %r467;
	ld.shared.f32 	%f212, [%r468];
	st.shared.f32 	[%r465], %f212;
	st.shared.f32 	[%r468], %f211;
$L__BB0_82:
	add.s32 	%r469, %r95, %r53;
	shl.b32 	%r470, %r469, 2;
	mov.u32 	%r471, shared_mem;
	add.s32 	%r112, %r471, %r470;
	ld.shared.f32 	%f213, [%r112];
	abs.f32 	%f214, %f213;
	cvt.f64.f32 	%fd1, %f214;
	setp.leu.f64 	%p93, %fd1, 0d37A16C262777579C;
	add.s32 	%r775, %r53, 1;
	setp.ge.s32 	%p94, %r775, %r244;
	or.pred  	%p95, %p93, %p94;
	@%p95 bra 	$L__BB0_96;
	not.b16 	%rs19, %rs26;
	add.s16 	%rs20, %rs19, %rs1;
	cvt.u32.u16 	%r472, %rs20;
	and.b32  	%r473, %r472, 7;
	and.b32  	%r114, %r55, -8;
	and.b32  	%r115, %r472, 3;
	add.s32 	%r116, %r473, -1;
	sub.s32 	%r474, %r44, %r53;
	mov.u32 	%r811, %r775;
	bra.uni 	$L__BB0_93;
$L__BB0_84:
	sub.s32 	%r487, %r19, %r53;
	and.b32  	%r488, %r487, 7;
	setp.eq.s32 	%p98, %r488, 0;
	@%p98 bra 	$L__BB0_92;
	setp.lt.u32 	%p99, %r116, 3;
	@%p99 bra 	$L__BB0_87;
	add.s32 	%r489, %r812, %r95;
	shl.b32 	%r490, %r489, 2;
	mov.u32 	%r491, shared_mem;
	add.s32 	%r492, %r491, %r490;
	ld.shared.f32 	%f249, [%r492];
	mul.f32 	%f250, %f14, %f249;
	add.s32 	%r493, %r812, %r124;
	shl.b32 	%r494, %r493, 2;
	add.s32 	%r495, %r491, %r494;
	ld.shared.f32 	%f251, [%r495];
	sub.f32 	%f252, %f251, %f250;
	st.shared.f32 	[%r495], %f252;
	mul.wide.u32 	%rd91, %r493, 4;
	add.s64 	%rd92, %rd2, %rd91;
	st.global.f32 	[%rd92], %f252;
	ld.shared.f32 	%f253, [%r492+4];
	mul.f32 	%f254, %f14, %f253;
	ld.shared.f32 	%f255, [%r495+4];
	sub.f32 	%f256, %f255, %f254;
	st.shared.f32 	[%r495+4], %f256;
	cvt.u64.u32 	%rd93, %r124;
	cvt.u64.u32 	%rd94, %r812;
	add.s64 	%rd95, %rd94, %rd93;
	shl.b64 	%rd96, %rd95, 2;
	add.s64 	%rd97, %rd2, %rd96;
	st.global.f32 	[%rd97+4], %f256;
	ld.shared.f32 	%f257, [%r492+8];
	mul.f32 	%f258, %f14, %f257;
	ld.shared.f32 	%f259, [%r495+8];
	sub.f32 	%f260, %f259, %f258;
	st.shared.f32 	[%r495+8], %f260;
	st.global.f32 	[%rd97+8], %f260;
	ld.shared.f32 	%f261, [%r492+12];
	mul.f32 	%f262, %f14, %f261;
	ld.shared.f32 	%f263, [%r495+12];
	sub.f32 	%f264, %f263, %f262;
	st.shared.f32 	[%r495+12], %f264;
	st.global.f32 	[%rd97+12], %f264;
	add.s32 	%r812, %r812, 4;
$L__BB0_87:
	setp.eq.s32 	%p100, %r115, 0;
	@%p100 bra 	$L__BB0_92;
	and.b16  	%rs21, %rs6, 3;
	setp.eq.s16 	%p101, %rs21, 1;
	@%p101 bra 	$L__BB0_90;
	add.s32 	%r496, %r812, %r95;
	shl.b32 	%r497, %r496, 2;
	mov.u32 	%r498, shared_mem;
	add.s32 	%r499, %r498, %r497;
	ld.shared.f32 	%f265, [%r499];
	mul.f32 	%f266, %f14, %f265;
	add.s32 	%r500, %r812, %r124;
	shl.b32 	%r501, %r500, 2;
	add.s32 	%r502, %r498, %r501;
	ld.shared.f32 	%f267, [%r502];
	sub.f32 	%f268, %f267, %f266;
	st.shared.f32 	[%r502], %f268;
	mul.wide.u32 	%rd98, %r500, 4;
	add.s64 	%rd99, %rd2, %rd98;
	st.global.f32 	[%rd99], %f268;
	ld.shared.f32 	%f269, [%r499+4];
	mul.f32 	%f270, %f14, %f269;
	ld.shared.f32 	%f271, [%r502+4];
	sub.f32 	%f272, %f271, %f270;
	st.shared.f32 	[%r502+4], %f272;
	cvt.u64.u32 	%rd100, %r124;
	cvt.u64.u32 	%rd101, %r812;
	add.s64 	%rd102, %rd101, %rd100;
	shl.b64 	%rd103, %rd102, 2;
	add.s64 	%rd104, %rd2, %rd103;
	st.global.f32 	[%rd104+4], %f272;
	add.s32 	%r812, %r812, 2;
$L__BB0_90:
	and.b16  	%rs22, %rs6, 1;
	setp.eq.b16 	%p102, %rs22, 1;
	not.pred 	%p103, %p102;
	@%p103 bra 	$L__BB0_92;
	add.s32 	%r503, %r812, %r95;
	shl.b32 	%r504, %r503, 2;
	mov.u32 	%r505, shared_mem;
	add.s32 	%r506, %r505, %r504;
	ld.shared.f32 	%f273, [%r506];
	mul.f32 	%f274, %f14, %f273;
	add.s32 	%r507, %r812, %r124;
	shl.b32 	%r508, %r507, 2;
	add.s32 	%r509, %r505, %r508;
	ld.shared.f32 	%f275, [%r509];
	sub.f32 	%f276, %f275, %f274;
	st.shared.f32 	[%r509], %f276;
	mul.wide.u32 	%rd105, %r507, 4;
	add.s64 	%rd106, %rd2, %rd105;
	st.global.f32 	[%rd106], %f276;
$L__BB0_92:
	add.s32 	%r811, %r811, 1;
	setp.eq.s32 	%p104, %r811, %r244;
	@%p104 bra 	$L__BB0_96;
$L__BB0_93:
	setp.lt.u32 	%p96, %r474, 7;
	mul.lo.s32 	%r124, %r811, %r244;
	add.s32 	%r475, %r124, %r53;
	shl.b32 	%r476, %r475, 2;
	mov.u32 	%r477, shared_mem;
	add.s32 	%r478, %r477, %r476;
	ld.shared.f32 	%f215, [%r478];
	ld.shared.f32 	%f216, [%r112];
	div.rn.f32 	%f14, %f215, %f216;
	st.shared.f32 	[%r478], %f14;
	mul.wide.u32 	%rd87, %r475, 4;
	add.s64 	%rd88, %rd3, %rd87;
	st.global.f32 	[%rd88], %f14;
	mov.u32 	%r812, %r775;
	@%p96 bra 	$L__BB0_84;
	mov.b32 	%r813, 0;
	mov.u32 	%r812, %r775;
$L__BB0_95:
	.pragma "nounroll";
	add.s32 	%r480, %r812, %r95;
	shl.b32 	%r481, %r480, 2;
	mov.u32 	%r482, shared_mem;
	add.s32 	%r483, %r482, %r481;
	ld.shared.f32 	%f217, [%r483];
	mul.f32 	%f218, %f14, %f217;
	add.s32 	%r484, %r812, %r124;
	shl.b32 	%r485, %r484, 2;
	add.s32 	%r486, %r482, %r485;
	ld.shared.f32 	%f219, [%r486];
	sub.f32 	%f220, %f219, %f218;
	st.shared.f32 	[%r486], %f220;
	mul.wide.u32 	%rd89, %r484, 4;
	add.s64 	%rd90, %rd2, %rd89;
	st.global.f32 	[%rd90], %f220;
	ld.shared.f32 	%f221, [%r483+4];
	mul.f32 	%f222, %f14, %f221;
	ld.shared.f32 	%f223, [%r486+4];
	sub.f32 	%f224, %f223, %f222;
	st.shared.f32 	[%r486+4], %f224;
	st.global.f32 	[%rd90+4], %f224;
	ld.shared.f32 	%f225, [%r483+8];
	mul.f32 	%f226, %f14, %f225;
	ld.shared.f32 	%f227, [%r486+8];
	sub.f32 	%f228, %f227, %f226;
	st.shared.f32 	[%r486+8], %f228;
	st.global.f32 	[%rd90+8], %f228;
	ld.shared.f32 	%f229, [%r483+12];
	mul.f32 	%f230, %f14, %f229;
	ld.shared.f32 	%f231, [%r486+12];
	sub.f32 	%f232, %f231, %f230;
	st.shared.f32 	[%r486+12], %f232;
	st.global.f32 	[%rd90+12], %f232;
	ld.shared.f32 	%f233, [%r483+16];
	mul.f32 	%f234, %f14, %f233;
	ld.shared.f32 	%f235, [%r486+16];
	sub.f32 	%f236, %f235, %f234;
	st.shared.f32 	[%r486+16], %f236;
	st.global.f32 	[%rd90+16], %f236;
	ld.shared.f32 	%f237, [%r483+20];
	mul.f32 	%f238, %f14, %f237;
	ld.shared.f32 	%f239, [%r486+20];
	sub.f32 	%f240, %f239, %f238;
	st.shared.f32 	[%r486+20], %f240;
	st.global.f32 	[%rd90+20], %f240;
	ld.shared.f32 	%f241, [%r483+24];
	mul.f32 	%f242, %f14, %f241;
	ld.shared.f32 	%f243, [%r486+24];
	sub.f32 	%f244, %f243, %f242;
	st.shared.f32 	[%r486+24], %f244;
	st.global.f32 	[%rd90+24], %f244;
	ld.shared.f32 	%f245, [%r483+28];
	mul.f32 	%f246, %f14, %f245;
	ld.shared.f32 	%f247, [%r486+28];
	sub.f32 	%f248, %f247, %f246;
	st.shared.f32 	[%r486+28], %f248;
	st.global.f32 	[%rd90+28], %f248;
	add.s32 	%r812, %r812, 8;
	add.s32 	%r813, %r813, 8;
	setp.eq.s32 	%p97, %r813, %r114;
	@%p97 bra 	$L__BB0_84;
	bra.uni 	$L__BB0_95;
$L__BB0_96:
	setp.ne.s32 	%p105, %r775, %r244;
	add.s16 	%rs26, %rs26, 1;
	add.s16 	%rs25, %rs25, 1;
	@%p105 bra 	$L__BB0_46;
$L__BB0_97:
	setp.lt.s32 	%p106, %r244, 1;
	{ // callseq 2, 0
	.param .b64 param0;
	st.param.b64 	[param0], %rd5;
	.param .b64 retval0;
	call.uni (retval0), 
	malloc, 
	(
	param0
	);
	ld.param.b64 	%rd107, [retval0];
	} // callseq 2
	{ // callseq 3, 0
	.param .b64 param0;
	st.param.b64 	[param0], %rd5;
	.param .b64 retval0;
	call.uni (retval0), 
	malloc, 
	(
	param0
	);
	ld.param.b64 	%rd108, [retval0];
	} // callseq 3
	@%p106 bra 	$L__BB0_139;
	add.s32 	%r129, %r244, -1;
	and.b32  	%r130, %r244, 15;
	setp.lt.u32 	%p107, %r129, 15;
	mov.b32 	%r814, 0;
	@%p107 bra 	$L__BB0_101;
	and.b32  	%r814, %r244, 2147483632;
	mov.b32 	%r819, 0;
$L__BB0_100:
	.pragma "nounroll";
	mul.wide.u32 	%rd109, %r819, 4;
	add.s64 	%rd110, %rd30, %rd109;
	ld.u32 	%r512, [%rd110];
	mul.wide.s32 	%rd111, %r512, 4;
	add.s64 	%rd112, %rd108, %rd111;
	st.u32 	[%rd112], %r819;
	add.s32 	%r513, %r819, 1;
	ld.u32 	%r514, [%rd110+4];
	mul.wide.s32 	%rd113, %r514, 4;
	add.s64 	%rd114, %rd108, %rd113;
	st.u32 	[%rd114], %r513;
	add.s32 	%r515, %r819, 2;
	ld.u32 	%r516, [%rd110+8];
	mul.wide.s32 	%rd115, %r516, 4;
	add.s64 	%rd116, %rd108, %rd115;
	st.u32 	[%rd116], %r515;
	add.s32 	%r517, %r819, 3;
	ld.u32 	%r518, [%rd110+12];
	mul.wide.s32 	%rd117, %r518, 4;
	add.s64 	%rd118, %rd108, %rd117;
	st.u32 	[%rd118], %r517;
	add.s32 	%r519, %r819, 4;
	ld.u32 	%r520, [%rd110+16];
	mul.wide.s32 	%rd119, %r520, 4;
	add.s64 	%rd120, %rd108, %rd119;
	st.u32 	[%rd120], %r519;
	add.s32 	%r521, %r819, 5;
	ld.u32 	%r522, [%rd110+20];
	mul.wide.s32 	%rd121, %r522, 4;
	add.s64 	%rd122, %rd108, %rd121;
	st.u32 	[%rd122], %r521;
	add.s32 	%r523, %r819, 6;
	ld.u32 	%r524, [%rd110+24];
	mul.wide.s32 	%rd123, %r524, 4;
	add.s64 	%rd124, %rd108, %rd123;
	st.u32 	[%rd124], %r523;
	add.s32 	%r525, %r819, 7;
	ld.u32 	%r526, [%rd110+28];
	mul.wide.s32 	%rd125, %r526, 4;
	add.s64 	%rd126, %rd108, %rd125;
	st.u32 	[%rd126], %r525;
	add.s32 	%r527, %r819, 8;
	ld.u32 	%r528, [%rd110+32];
	mul.wide.s32 	%rd127, %r528, 4;
	add.s64 	%rd128, %rd108, %rd127;
	st.u32 	[%rd128], %r527;
	add.s32 	%r529, %r819, 9;
	ld.u32 	%r530, [%rd110+36];
	mul.wide.s32 	%rd129, %r530, 4;
	add.s64 	%rd130, %rd108, %rd129;
	st.u32 	[%rd130], %r529;
	add.s32 	%r531, %r819, 10;
	ld.u32 	%r532, [%rd110+40];
	mul.wide.s32 	%rd131, %r532, 4;
	add.s64 	%rd132, %rd108, %rd131;
	st.u32 	[%rd132], %r531;
	add.s32 	%r533, %r819, 11;
	ld.u32 	%r534, [%rd110+44];
	mul.wide.s32 	%rd133, %r534, 4;
	add.s64 	%rd134, %rd108, %rd133;
	st.u32 	[%rd134], %r533;
	add.s32 	%r535, %r819, 12;
	ld.u32 	%r536, [%rd110+48];
	mul.wide.s32 	%rd135, %r536, 4;
	add.s64 	%rd136, %rd108, %rd135;
	st.u32 	[%rd136], %r535;
	add.s32 	%r537, %r819, 13;
	ld.u32 	%r538, [%rd110+52];
	mul.wide.s32 	%rd137, %r538, 4;
	add.s64 	%rd138, %rd108, %rd137;
	st.u32 	[%rd138], %r537;
	add.s32 	%r539, %r819, 14;
	ld.u32 	%r540, [%rd110+56];
	mul.wide.s32 	%rd139, %r540, 4;
	add.s64 	%rd140, %rd108, %rd139;
	st.u32 	[%rd140], %r539;
	add.s32 	%r541, %r819, 15;
	ld.u32 	%r542, [%rd110+60];
	mul.wide.s32 	%rd141, %r542, 4;
	add.s64 	%rd142, %rd108, %rd141;
	st.u32 	[%rd142], %r541;
	add.s32 	%r819, %r819, 16;
	setp.eq.s32 	%p108, %r819, %r814;
	@%p108 bra 	$L__BB0_101;
	bra.uni 	$L__BB0_100;
$L__BB0_101:
	setp.eq.s32 	%p109, %r130, 0;
	@%p109 bra 	$L__BB0_110;
	and.b32  	%r133, %r244, 7;
	setp.lt.u32 	%p110, %r130, 8;
	@%p110 bra 	$L__BB0_104;
	mul.wide.u32 	%rd143, %r814, 4;
	add.s64 	%rd144, %rd30, %rd143;
	ld.u32 	%r543, [%rd144];
	mul.wide.s32 	%rd145, %r543, 4;
	add.s64 	%rd146, %rd108, %rd145;
	st.u32 	[%rd146], %r814;
	add.s32 	%r544, %r814, 1;
	ld.u32 	%r545, [%rd144+4];
	mul.wide.s32 	%rd147, %r545, 4;
	add.s64 	%rd148, %rd108, %rd147;
	st.u32 	[%rd148], %r544;
	add.s32 	%r546, %r814, 2;
	ld.u32 	%r547, [%rd144+8];
	mul.wide.s32 	%rd149, %r547, 4;
	add.s64 	%rd150, %rd108, %rd149;
	st.u32 	[%rd150], %r546;
	add.s32 	%r548, %r814, 3;
	ld.u32 	%r549, [%rd144+12];
	mul.wide.s32 	%rd151, %r549, 4;
	add.s64 	%rd152, %rd108, %rd151;
	st.u32 	[%rd152], %r548;
	add.s32 	%r550, %r814, 4;
	ld.u32 	%r551, [%rd144+16];
	mul.wide.s32 	%rd153, %r551, 4;
	add.s64 	%rd154, %rd108, %rd153;
	st.u32 	[%rd154], %r550;
	add.s32 	%r552, %r814, 5;
	ld.u32 	%r553, [%rd144+20];
	mul.wide.s32 	%rd155, %r553, 4;
	add.s64 	%rd156, %rd108, %rd155;
	st.u32 	[%rd156], %r552;
	add.s32 	%r554, %r814, 6;
	ld.u32 	%r555, [%rd144+24];
	mul.wide.s32 	%rd157, %r555, 4;
	add.s64 	%rd158, %rd108, %rd157;
	st.u32 	[%rd158], %r554;
	add.s32 	%r556, %r814, 7;
	ld.u32 	%r557, [%rd144+28];
	mul.wide.s32 	%rd159, %r557, 4;
	add.s64 	%rd160, %rd108, %rd159;
	st.u32 	[%rd160], %r556;
	add.s32 	%r814, %r814, 8;
$L__BB0_104:
	setp.eq.s32 	%p111, %r133, 0;
	@%p111 bra 	$L__BB0_110;
	and.b32  	%r136, %r244, 3;
	setp.lt.u32 	%p112, %r133, 4;
	@%p112 bra 	$L__BB0_107;
	mul.wide.u32 	%rd161, %r814, 4;
	add.s64 	%rd162, %rd30, %rd161;
	ld.u32 	%r558, [%rd162];
	mul.wide.s32 	%rd163, %r558, 4;
	add.s64 	%rd164, %rd108, %rd163;
	st.u32 	[%rd164], %r814;
	add.s32 	%r559, %r814, 1;
	ld.u32 	%r560, [%rd162+4];
	mul.wide.s32 	%rd165, %r560, 4;
	add.s64 	%rd166, %rd108, %rd165;
	st.u32 	[%rd166], %r559;
	add.s32 	%r561, %r814, 2;
	ld.u32 	%r562, [%rd162+8];
	mul.wide.s32 	%rd167, %r562, 4;
	add.s64 	%rd168, %rd108, %rd167;
	st.u32 	[%rd168], %r561;
	add.s32 	%r563, %r814, 3;
	ld.u32 	%r564, [%rd162+12];
	mul.wide.s32 	%rd169, %r564, 4;
	add.s64 	%rd170, %rd108, %rd169;
	st.u32 	[%rd170], %r563;
	add.s32 	%r814, %r814, 4;
$L__BB0_107:
	setp.eq.s32 	%p113, %r136, 0;
	@%p113 bra 	$L__BB0_110;
	mov.b32 	%r818, 0;
$L__BB0_109:
	.pragma "nounroll";
	mul.wide.u32 	%rd171, %r814, 4;
	add.s64 	%rd172, %rd30, %rd171;
	ld.u32 	%r566, [%rd172];
	mul.wide.s32 	%rd173, %r566, 4;
	add.s64 	%rd174, %rd108, %rd173;
	st.u32 	[%rd174], %r814;
	add.s32 	%r814, %r814, 1;
	add.s32 	%r818, %r818, 1;
	setp.ne.s32 	%p114, %r818, %r136;
	@%p114 bra 	$L__BB0_109;
$L__BB0_110:
	setp.lt.u32 	%p115, %r129, 15;
	mov.b32 	%r820, 0;
	@%p115 bra 	$L__BB0_113;
	and.b32  	%r820, %r244, 2147483632;
	mov.b32 	%r825, 0;
$L__BB0_112:
	.pragma "nounroll";
	mul.wide.u32 	%rd175, %r825, 4;
	add.s64 	%rd176, %rd29, %rd175;
	ld.u32 	%r569, [%rd176];
	shl.b32 	%r570, %r569, 2;
	add.s32 	%r571, %r17, %r570;
	ld.shared.f32 	%f277, [%r571];
	add.s64 	%rd177, %rd107, %rd175;
	st.f32 	[%rd177], %f277;
	ld.u32 	%r572, [%rd176+4];
	shl.b32 	%r573, %r572, 2;
	add.s32 	%r574, %r17, %r573;
	ld.shared.f32 	%f278, [%r574];
	st.f32 	[%rd177+4], %f278;
	ld.u32 	%r575, [%rd176+8];
	shl.b32 	%r576, %r575, 2;
	add.s32 	%r577, %r17, %r576;
	ld.shared.f32 	%f279, [%r577];
	st.f32 	[%rd177+8], %f279;
	ld.u32 	%r578, [%rd176+12];
	shl.b32 	%r579, %r578, 2;
	add.s32 	%r580, %r17, %r579;
	ld.shared.f32 	%f280, [%r580];
	st.f32 	[%rd177+12], %f280;
	ld.u32 	%r581, [%rd176+16];
	shl.b32 	%r582, %r581, 2;
	add.s32 	%r583, %r17, %r582;
	ld.shared.f32 	%f281, [%r583];
	st.f32 	[%rd177+16], %f281;
	ld.u32 	%r584, [%rd176+20];
	shl.b32 	%r585, %r584, 2;
	add.s32 	%r586, %r17, %r585;
	ld.shared.f32 	%f282, [%r586];
	st.f32 	[%rd177+20], %f282;
	ld.u32 	%r587, [%rd176+24];
	shl.b32 	%r588, %r587, 2;
	add.s32 	%r589, %r17, %r588;
	ld.shared.f32 	%f283, [%r589];
	st.f32 	[%rd177+24], %f283;
	ld.u32 	%r590, [%rd176+28];
	shl.b32 	%r591, %r590, 2;
	add.s32 	%r592, %r17, %r591;
	ld.shared.f32 	%f284, [%r592];
	st.f32 	[%rd177+28], %f284;
	ld.u32 	%r593, [%rd176+32];
	shl.b32 	%r594, %r593, 2;
	add.s32 	%r595, %r17, %r594;
	ld.shared.f32 	%f285, [%r595];
	st.f32 	[%rd177+32], %f285;
	ld.u32 	%r596, [%rd176+36];
	shl.b32 	%r597, %r596, 2;
	add.s32 	%r598, %r17, %r597;
	ld.shared.f32 	%f286, [%r598];
	st.f32 	[%rd177+36], %f286;
	ld.u32 	%r599, [%rd176+40];
	shl.b32 	%r600, %r599, 2;
	add.s32 	%r601, %r17, %r600;
	ld.shared.f32 	%f287, [%r601];
	st.f32 	[%rd177+40], %f287;
	ld.u32 	%r602, [%rd176+44];
	shl.b32 	%r603, %r602, 2;
	add.s32 	%r604, %r17, %r603;
	ld.shared.f32 	%f288, [%r604];
	st.f32 	[%rd177+44], %f288;
	ld.u32 	%r605, [%rd176+48];
	shl.b32 	%r606, %r605, 2;
	add.s32 	%r607, %r17, %r606;
	ld.shared.f32 	%f289, [%r607];
	st.f32 	[%rd177+48], %f289;
	ld.u32 	%r608, [%rd176+52];
	shl.b32 	%r609, %r608, 2;
	add.s32 	%r610, %r17, %r609;
	ld.shared.f32 	%f290, [%r610];
	st.f32 	[%rd177+52], %f290;
	ld.u32 	%r611, [%rd176+56];
	shl.b32 	%r612, %r611, 2;
	add.s32 	%r613, %r17, %r612;
	ld.shared.f32 	%f291, [%r613];
	st.f32 	[%rd177+56], %f291;
	ld.u32 	%r614, [%rd176+60];
	shl.b32 	%r615, %r614, 2;
	add.s32 	%r616, %r17, %r615;
	ld.shared.f32 	%f292, [%r616];
	st.f32 	[%rd177+60], %f292;
	add.s32 	%r825, %r825, 16;
	setp.eq.s32 	%p116, %r825, %r820;
	@%p116 bra 	$L__BB0_113;
	bra.uni 	$L__BB0_112;
$L__BB0_113:
	setp.eq.s32 	%p117, %r130, 0;
	@%p117 bra 	$L__BB0_122;
	and.b32  	%r147, %r244, 7;
	setp.lt.u32 	%p118, %r130, 8;
	@%p118 bra 	$L__BB0_116;
	mul.wide.u32 	%rd178, %r820, 4;
	add.s64 	%rd179, %rd29, %rd178;
	ld.u32 	%r617, [%rd179];
	shl.b32 	%r618, %r617, 2;
	add.s32 	%r619, %r17, %r618;
	ld.shared.f32 	%f293, [%r619];
	add.s64 	%rd180, %rd107, %rd178;
	st.f32 	[%rd180], %f293;
	ld.u32 	%r620, [%rd179+4];
	shl.b32 	%r621, %r620, 2;
	add.s32 	%r622, %r17, %r621;
	ld.shared.f32 	%f294, [%r622];
	st.f32 	[%rd180+4], %f294;
	ld.u32 	%r623, [%rd179+8];
	shl.b32 	%r624, %r623, 2;
	add.s32 	%r625, %r17, %r624;
	ld.shared.f32 	%f295, [%r625];
	st.f32 	[%rd180+8], %f295;
	ld.u32 	%r626, [%rd179+12];
	shl.b32 	%r627, %r626, 2;
	add.s32 	%r628, %r17, %r627;
	ld.shared.f32 	%f296, [%r628];
	st.f32 	[%rd180+12], %f296;
	ld.u32 	%r629, [%rd179+16];
	shl.b32 	%r630, %r629, 2;
	add.s32 	%r631, %r17, %r630;
	ld.shared.f32 	%f297, [%r631];
	st.f32 	[%rd180+16], %f297;
	ld.u32 	%r632, [%rd179+20];
	shl.b32 	%r633, %r632, 2;
	add.s32 	%r634, %r17, %r633;
	ld.shared.f32 	%f298, [%r634];
	st.f32 	[%rd180+20], %f298;
	ld.u32 	%r635, [%rd179+24];
	shl.b32 	%r636, %r635, 2;
	add.s32 	%r637, %r17, %r636;
	ld.shared.f32 	%f299, [%r637];
	st.f32 	[%rd180+24], %f299;
	ld.u32 	%r638, [%rd179+28];
	shl.b32 	%r639, %r638, 2;
	add.s32 	%r640, %r17, %r639;
	ld.shared.f32 	%f300, [%r640];
	st.f32 	[%rd180+28], %f300;
	add.s32 	%r820, %r820, 8;
$L__BB0_116:
	setp.eq.s32 	%p119, %r147, 0;
	@%p119 bra 	$L__BB0_122;
	and.b32  	%r150, %r244, 3;
	setp.lt.u32 	%p120, %r147, 4;
	@%p120 bra 	$L__BB0_119;
	mul.wide.u32 	%rd181, %r820, 4;
	add.s64 	%rd182, %rd29, %rd181;
	ld.u32 	%r641, [%rd182];
	shl.b32 	%r642, %r641, 2;
	add.s32 	%r643, %r17, %r642;
	ld.shared.f32 	%f301, [%r643];
	add.s64 	%rd183, %rd107, %rd181;
	st.f32 	[%rd183], %f301;
	ld.u32 	%r644, [%rd182+4];
	shl.b32 	%r645, %r644, 2;
	add.s32 	%r646, %r17, %r645;
	ld.shared.f32 	%f302, [%r646];
	st.f32 	[%rd183+4], %f302;
	ld.u32 	%r647, [%rd182+8];
	shl.b32 	%r648, %r647, 2;
	add.s32 	%r649, %r17, %r648;
	ld.shared.f32 	%f303, [%r649];
	st.f32 	[%rd183+8], %f303;
	ld.u32 	%r650, [%rd182+12];
	shl.b32 	%r651, %r650, 2;
	add.s32 	%r652, %r17, %r651;
	ld.shared.f32 	%f304, [%r652];
	st.f32 	[%rd183+12], %f304;
	add.s32 	%r820, %r820, 4;
$L__BB0_119:
	setp.eq.s32 	%p121, %r150, 0;
	@%p121 bra 	$L__BB0_122;
	mov.b32 	%r824, 0;
$L__BB0_121:
	.pragma "nounroll";
	mul.wide.u32 	%rd184, %r820, 4;
	add.s64 	%rd185, %rd29, %rd184;
	ld.u32 	%r654, [%rd185];
	shl.b32 	%r655, %r654, 2;
	add.s32 	%r656, %r17, %r655;
	ld.shared.f32 	%f305, [%r656];
	add.s64 	%rd186, %rd107, %rd184;
	st.f32 	[%rd186], %f305;
	add.s32 	%r820, %r820, 1;
	add.s32 	%r824, %r824, 1;
	setp.ne.s32 	%p122, %r824, %r150;
	@%p122 bra 	$L__BB0_121;
$L__BB0_122:
	mov.b32 	%r833, 0;
	mov.u32 	%r827, %r833;
$L__BB0_123:
	mov.u32 	%r160, %r827;
	add.s32 	%r827, %r160, 1;
	mul.wide.u32 	%rd187, %r160, 4;
	add.s64 	%rd10, %rd107, %rd187;
	ld.f32 	%f613, [%rd10];
	setp.eq.s32 	%p123, %r833, 0;
	@%p123 bra 	$L__BB0_183;
	setp.lt.s32 	%p124, %r160, %r833;
	@%p124 bra 	$L__BB0_138;
	add.s32 	%r830, %r833, -1;
	mul.lo.s32 	%r163, %r160, %r244;
	sub.s32 	%r164, %r827, %r833;
	sub.s32 	%r658, %r160, %r833;
	and.b32  	%r165, %r164, 15;
	setp.lt.u32 	%p125, %r658, 15;
	@%p125 bra 	$L__BB0_128;
	and.b32  	%r166, %r164, -16;
	mov.b32 	%r829, 0;
$L__BB0_127:
	.pragma "nounroll";
	add.s32 	%r660, %r830, %r163;
	shl.b32 	%r661, %r660, 2;
	mov.u32 	%r662, shared_mem;
	add.s32 	%r663, %r662, %r661;
	ld.shared.f32 	%f307, [%r663];
	mul.wide.s32 	%rd188, %r830, 4;
	add.s64 	%rd189, %rd107, %rd188;
	ld.f32 	%f308, [%rd189];
	mul.f32 	%f309, %f307, %f308;
	sub.f32 	%f310, %f613, %f309;
	ld.shared.f32 	%f311, [%r663+4];
	ld.f32 	%f312, [%rd189+4];
	mul.f32 	%f313, %f311, %f312;
	sub.f32 	%f314, %f310, %f313;
	ld.shared.f32 	%f315, [%r663+8];
	ld.f32 	%f316, [%rd189+8];
	mul.f32 	%f317, %f315, %f316;
	sub.f32 	%f318, %f314, %f317;
	ld.shared.f32 	%f319, [%r663+12];
	ld.f32 	%f320, [%rd189+12];
	mul.f32 	%f321, %f319, %f320;
	sub.f32 	%f322, %f318, %f321;
	ld.shared.f32 	%f323, [%r663+16];
	ld.f32 	%f324, [%rd189+16];
	mul.f32 	%f325, %f323, %f324;
	sub.f32 	%f326, %f322, %f325;
	ld.shared.f32 	%f327, [%r663+20];
	ld.f32 	%f328, [%rd189+20];
	mul.f32 	%f329, %f327, %f328;
	sub.f32 	%f330, %f326, %f329;
	ld.shared.f32 	%f331, [%r663+24];
	ld.f32 	%f332, [%rd189+24];
	mul.f32 	%f333, %f331, %f332;
	sub.f32 	%f334, %f330, %f333;
	ld.shared.f32 	%f335, [%r663+28];
	ld.f32 	%f336, [%rd189+28];
	mul.f32 	%f337, %f335, %f336;
	sub.f32 	%f338, %f334, %f337;
	ld.shared.f32 	%f339, [%r663+32];
	ld.f32 	%f340, [%rd189+32];
	mul.f32 	%f341, %f339, %f340;
	sub.f32 	%f342, %f338, %f341;
	ld.shared.f32 	%f343, [%r663+36];
	ld.f32 	%f344, [%rd189+36];
	mul.f32 	%f345, %f343, %f344;
	sub.f32 	%f346, %f342, %f345;
	ld.shared.f32 	%f347, [%r663+40];
	ld.f32 	%f348, [%rd189+40];
	mul.f32 	%f349, %f347, %f348;
	sub.f32 	%f350, %f346, %f349;
	ld.shared.f32 	%f351, [%r663+44];
	ld.f32 	%f352, [%rd189+44];
	mul.f32 	%f353, %f351, %f352;
	sub.f32 	%f354, %f350, %f353;
	ld.shared.f32 	%f355, [%r663+48];
	ld.f32 	%f356, [%rd189+48];
	mul.f32 	%f357, %f355, %f356;
	sub.f32 	%f358, %f354, %f357;
	ld.shared.f32 	%f359, [%r663+52];
	ld.f32 	%f360, [%rd189+52];
	mul.f32 	%f361, %f359, %f360;
	sub.f32 	%f362, %f358, %f361;
	ld.shared.f32 	%f363, [%r663+56];
	ld.f32 	%f364, [%rd189+56];
	mul.f32 	%f365, %f363, %f364;
	sub.f32 	%f366, %f362, %f365;
	ld.shared.f32 	%f367, [%r663+60];
	ld.f32 	%f368, [%rd189+60];
	mul.f32 	%f369, %f367, %f368;
	sub.f32 	%f613, %f366, %f369;
	add.s32 	%r830, %r830, 16;
	add.s32 	%r829, %r829, 16;
	setp.eq.s32 	%p126, %r829, %r166;
	@%p126 bra 	$L__BB0_128;
	bra.uni 	$L__BB0_127;
$L__BB0_128:
	setp.eq.s32 	%p127, %r165, 0;
	@%p127 bra 	$L__BB0_138;
	and.b32  	%r173, %r164, 7;
	setp.lt.u32 	%p128, %r165, 8;
	@%p128 bra 	$L__BB0_131;
	add.s32 	%r664, %r830, %r163;
	shl.b32 	%r665, %r664, 2;
	mov.u32 	%r666, shared_mem;
	add.s32 	%r667, %r666, %r665;
	ld.shared.f32 	%f371, [%r667];
	mul.wide.s32 	%rd190, %r830, 4;
	add.s64 	%rd191, %rd107, %rd190;
	ld.f32 	%f372, [%rd191];
	mul.f32 	%f373, %f371, %f372;
	sub.f32 	%f374, %f613, %f373;
	ld.shared.f32 	%f375, [%r667+4];
	ld.f32 	%f376, [%rd191+4];
	mul.f32 	%f377, %f375, %f376;
	sub.f32 	%f378, %f374, %f377;
	ld.shared.f32 	%f379, [%r667+8];
	ld.f32 	%f380, [%rd191+8];
	mul.f32 	%f381, %f379, %f380;
	sub.f32 	%f382, %f378, %f381;
	ld.shared.f32 	%f383, [%r667+12];
	ld.f32 	%f384, [%rd191+12];
	mul.f32 	%f385, %f383, %f384;
	sub.f32 	%f386, %f382, %f385;
	ld.shared.f32 	%f387, [%r667+16];
	ld.f32 	%f388, [%rd191+16];
	mul.f32 	%f389, %f387, %f388;
	sub.f32 	%f390, %f386, %f389;
	ld.shared.f32 	%f391, [%r667+20];
	ld.f32 	%f392, [%rd191+20];
	mul.f32 	%f393, %f391, %f392;
	sub.f32 	%f394, %f390, %f393;
	ld.shared.f32 	%f395, [%r667+24];
	ld.f32 	%f396, [%rd191+24];
	mul.f32 	%f397, %f395, %f396;
	sub.f32 	%f398, %f394, %f397;
	ld.shared.f32 	%f399, [%r667+28];
	ld.f32 	%f400, [%rd191+28];
	mul.f32 	%f401, %f399, %f400;
	sub.f32 	%f613, %f398, %f401;
	add.s32 	%r830, %r830, 8;
$L__BB0_131:
	setp.eq.s32 	%p129, %r173, 0;
	@%p129 bra 	$L__BB0_138;
	and.b32  	%r176, %r164, 3;
	setp.lt.u32 	%p130, %r173, 4;
	@%p130 bra 	$L__BB0_134;
	add.s32 	%r668, %r830, %r163;
	shl.b32 	%r669, %r668, 2;
	mov.u32 	%r670, shared_mem;
	add.s32 	%r671, %r670, %r669;
	ld.shared.f32 	%f403, [%r671];
	mul.wide.s32 	%rd192, %r830, 4;
	add.s64 	%rd193, %rd107, %rd192;
	ld.f32 	%f404, [%rd193];
	mul.f32 	%f405, %f403, %f404;
	sub.f32 	%f406, %f613, %f405;
	ld.shared.f32 	%f407, [%r671+4];
	ld.f32 	%f408, [%rd193+4];
	mul.f32 	%f409, %f407, %f408;
	sub.f32 	%f410, %f406, %f409;
	ld.shared.f32 	%f411, [%r671+8];
	ld.f32 	%f412, [%rd193+8];
	mul.f32 	%f413, %f411, %f412;
	sub.f32 	%f414, %f410, %f413;
	ld.shared.f32 	%f415, [%r671+12];
	ld.f32 	%f416, [%rd193+12];
	mul.f32 	%f417, %f415, %f416;
	sub.f32 	%f613, %f414, %f417;
	add.s32 	%r830, %r830, 4;
$L__BB0_134:
	setp.eq.s32 	%p131, %r176, 0;
	@%p131 bra 	$L__BB0_138;
	add.s32 	%r672, %r830, %r163;
	shl.b32 	%r673, %r672, 2;
	mov.u32 	%r674, shared_mem;
	add.s32 	%r179, %r674, %r673;
	ld.shared.f32 	%f418, [%r179];
	mul.wide.s32 	%rd194, %r830, 4;
	add.s64 	%rd11, %rd107, %rd194;
	ld.f32 	%f419, [%rd11];
	mul.f32 	%f420, %f418, %f419;
	sub.f32 	%f613, %f613, %f420;
	setp.eq.s32 	%p132, %r176, 1;
	@%p132 bra 	$L__BB0_138;
	ld.shared.f32 	%f421, [%r179+4];
	ld.f32 	%f422, [%rd11+4];
	mul.f32 	%f423, %f421, %f422;
	sub.f32 	%f613, %f613, %f423;
	setp.eq.s32 	%p133, %r176, 2;
	@%p133 bra 	$L__BB0_138;
	ld.shared.f32 	%f424, [%r179+8];
	ld.f32 	%f425, [%rd11+8];
	mul.f32 	%f426, %f424, %f425;
	sub.f32 	%f613, %f613, %f426;
$L__BB0_138:
	st.f32 	[%rd10], %f613;
	setp.ne.s32 	%p135, %r827, %r244;
	@%p135 bra 	$L__BB0_123;
$L__BB0_139:
	add.s32 	%r181, %r244, -1;
	mul.wide.s32 	%rd195, %r244, 4;
	add.s64 	%rd196, %rd107, %rd195;
	ld.f32 	%f427, [%rd196+-4];
	ld.shared.f32 	%f428, [%r17+-4];
	div.rn.f32 	%f429, %f427, %f428;
	st.f32 	[%rd196+-4], %f429;
	setp.lt.s32 	%p136, %r244, 2;
	@%p136 bra 	$L__BB0_157;
	shl.b32 	%r182, %r244, 2;
	add.s64 	%rd12, %rd107, 32;
	mov.b32 	%r834, 0;
	mov.b16 	%rs27, 0;
	mov.u16 	%rs28, %rs27;
	mov.u32 	%r835, %r244;
$L__BB0_141:
	mov.u32 	%r838, %r835;
	mov.u32 	%r187, %r834;
	add.s32 	%r189, %r838, -2;
	add.s16 	%rs27, %rs27, 1;
	add.s16 	%rs28, %rs28, 1;
	add.s32 	%r834, %r187, 1;
	mul.wide.u32 	%rd197, %r189, 4;
	add.s64 	%rd14, %rd107, %rd197;
	ld.f32 	%f621, [%rd14];
	add.s32 	%r835, %r838, -1;
	setp.ge.s32 	%p137, %r835, %r244;
	@%p137 bra 	$L__BB0_156;
	mul.lo.s32 	%r192, %r189, %r244;
	setp.lt.u32 	%p138, %r187, 15;
	mov.u32 	%r840, %r835;
	@%p138 bra 	$L__BB0_146;
	and.b32  	%r676, %r834, -16;
	neg.s32 	%r837, %r676;
	shl.b32 	%r677, %r838, 2;
	mad.lo.s32 	%r678, %r182, %r189, %r677;
	mov.u32 	%r679, shared_mem;
	add.s32 	%r680, %r679, %r678;
	add.s32 	%r836, %r680, 28;
	mul.wide.u32 	%rd198, %r835, 4;
	add.s64 	%rd275, %rd12, %rd198;
$L__BB0_144:
	.pragma "nounroll";
	ld.shared.f32 	%f431, [%r836+-32];
	ld.f32 	%f432, [%rd275+-32];
	mul.f32 	%f433, %f431, %f432;
	sub.f32 	%f434, %f621, %f433;
	ld.shared.f32 	%f435, [%r836+-28];
	ld.f32 	%f436, [%rd275+-28];
	mul.f32 	%f437, %f435, %f436;
	sub.f32 	%f438, %f434, %f437;
	ld.shared.f32 	%f439, [%r836+-24];
	ld.f32 	%f440, [%rd275+-24];
	mul.f32 	%f441, %f439, %f440;
	sub.f32 	%f442, %f438, %f441;
	ld.shared.f32 	%f443, [%r836+-20];
	ld.f32 	%f444, [%rd275+-20];
	mul.f32 	%f445, %f443, %f444;
	sub.f32 	%f446, %f442, %f445;
	ld.shared.f32 	%f447, [%r836+-16];
	ld.f32 	%f448, [%rd275+-16];
	mul.f32 	%f449, %f447, %f448;
	sub.f32 	%f450, %f446, %f449;
	ld.shared.f32 	%f451, [%r836+-12];
	ld.f32 	%f452, [%rd275+-12];
	mul.f32 	%f453, %f451, %f452;
	sub.f32 	%f454, %f450, %f453;
	ld.shared.f32 	%f455, [%r836+-8];
	ld.f32 	%f456, [%rd275+-8];
	mul.f32 	%f457, %f455, %f456;
	sub.f32 	%f458, %f454, %f457;
	ld.shared.f32 	%f459, [%r836+-4];
	ld.f32 	%f460, [%rd275+-4];
	mul.f32 	%f461, %f459, %f460;
	sub.f32 	%f462, %f458, %f461;
	ld.shared.f32 	%f463, [%r836];
	ld.f32 	%f464, [%rd275];
	mul.f32 	%f465, %f463, %f464;
	sub.f32 	%f466, %f462, %f465;
	ld.shared.f32 	%f467, [%r836+4];
	ld.f32 	%f468, [%rd275+4];
	mul.f32 	%f469, %f467, %f468;
	sub.f32 	%f470, %f466, %f469;
	ld.shared.f32 	%f471, [%r836+8];
	ld.f32 	%f472, [%rd275+8];
	mul.f32 	%f473, %f471, %f472;
	sub.f32 	%f474, %f470, %f473;
	ld.shared.f32 	%f475, [%r836+12];
	ld.f32 	%f476, [%rd275+12];
	mul.f32 	%f477, %f475, %f476;
	sub.f32 	%f478, %f474, %f477;
	ld.shared.f32 	%f479, [%r836+16];
	ld.f32 	%f480, [%rd275+16];
	mul.f32 	%f481, %f479, %f480;
	sub.f32 	%f482, %f478, %f481;
	ld.shared.f32 	%f483, [%r836+20];
	ld.f32 	%f484, [%rd275+20];
	mul.f32 	%f485, %f483, %f484;
	sub.f32 	%f486, %f482, %f485;
	ld.shared.f32 	%f487, [%r836+24];
	ld.f32 	%f488, [%rd275+24];
	mul.f32 	%f489, %f487, %f488;
	sub.f32 	%f490, %f486, %f489;
	ld.shared.f32 	%f491, [%r836+28];
	ld.f32 	%f492, [%rd275+28];
	mul.f32 	%f493, %f491, %f492;
	sub.f32 	%f621, %f490, %f493;
	add.s32 	%r838, %r838, 16;
	add.s32 	%r837, %r837, 16;
	add.s32 	%r836, %r836, 64;
	add.s64 	%rd275, %rd275, 64;
	setp.ne.s32 	%p139, %r837, 0;
	@%p139 bra 	$L__BB0_144;
	add.s32 	%r840, %r838, -1;
$L__BB0_146:
	and.b32  	%r681, %r834, 15;
	setp.eq.s32 	%p140, %r681, 0;
	@%p140 bra 	$L__BB0_156;
	cvt.u32.u16 	%r682, %rs28;
	and.b32  	%r203, %r682, 15;
	add.s32 	%r683, %r203, -1;
	setp.lt.u32 	%p141, %r683, 7;
	@%p141 bra 	$L__BB0_149;
	add.s32 	%r684, %r840, %r192;
	shl.b32 	%r685, %r684, 2;
	mov.u32 	%r686, shared_mem;
	add.s32 	%r687, %r686, %r685;
	ld.shared.f32 	%f495, [%r687];
	mul.wide.u32 	%rd199, %r840, 4;
	add.s64 	%rd200, %rd107, %rd199;
	ld.f32 	%f496, [%rd200];
	mul.f32 	%f497, %f495, %f496;
	sub.f32 	%f498, %f621, %f497;
	ld.shared.f32 	%f499, [%r687+4];
	ld.f32 	%f500, [%rd200+4];
	mul.f32 	%f501, %f499, %f500;
	sub.f32 	%f502, %f498, %f501;
	ld.shared.f32 	%f503, [%r687+8];
	ld.f32 	%f504, [%rd200+8];
	mul.f32 	%f505, %f503, %f504;
	sub.f32 	%f506, %f502, %f505;
	ld.shared.f32 	%f507, [%r687+12];
	ld.f32 	%f508, [%rd200+12];
	mul.f32 	%f509, %f507, %f508;
	sub.f32 	%f510, %f506, %f509;
	ld.shared.f32 	%f511, [%r687+16];
	ld.f32 	%f512, [%rd200+16];
	mul.f32 	%f513, %f511, %f512;
	sub.f32 	%f514, %f510, %f513;
	ld.shared.f32 	%f515, [%r687+20];
	ld.f32 	%f516, [%rd200+20];
	mul.f32 	%f517, %f515, %f516;
	sub.f32 	%f518, %f514, %f517;
	ld.shared.f32 	%f519, [%r687+24];
	ld.f32 	%f520, [%rd200+24];
	mul.f32 	%f521, %f519, %f520;
	sub.f32 	%f522, %f518, %f521;
	ld.shared.f32 	%f523, [%r687+28];
	ld.f32 	%f524, [%rd200+28];
	mul.f32 	%f525, %f523, %f524;
	sub.f32 	%f621, %f522, %f525;
	add.s32 	%r840, %r840, 8;
$L__BB0_149:
	and.b32  	%r688, %r203, 7;
	setp.eq.s32 	%p142, %r688, 0;
	@%p142 bra 	$L__BB0_156;
	cvt.u32.u16 	%r689, %rs27;
	and.b32  	%r690, %r689, 7;
	and.b32  	%r206, %r689, 3;
	add.s32 	%r691, %r690, -1;
	setp.lt.u32 	%p143, %r691, 3;
	@%p143 bra 	$L__BB0_152;
	add.s32 	%r692, %r840, %r192;
	shl.b32 	%r693, %r692, 2;
	mov.u32 	%r694, shared_mem;
	add.s32 	%r695, %r694, %r693;
	ld.shared.f32 	%f527, [%r695];
	mul.wide.u32 	%rd201, %r840, 4;
	add.s64 	%rd202, %rd107, %rd201;
	ld.f32 	%f528, [%rd202];
	mul.f32 	%f529, %f527, %f528;
	sub.f32 	%f530, %f621, %f529;
	ld.shared.f32 	%f531, [%r695+4];
	ld.f32 	%f532, [%rd202+4];
	mul.f32 	%f533, %f531, %f532;
	sub.f32 	%f534, %f530, %f533;
	ld.shared.f32 	%f535, [%r695+8];
	ld.f32 	%f536, [%rd202+8];
	mul.f32 	%f537, %f535, %f536;
	sub.f32 	%f538, %f534, %f537;
	ld.shared.f32 	%f539, [%r695+12];
	ld.f32 	%f540, [%rd202+12];
	mul.f32 	%f541, %f539, %f540;
	sub.f32 	%f621, %f538, %f541;
	add.s32 	%r840, %r840, 4;
$L__BB0_152:
	setp.eq.s32 	%p144, %r206, 0;
	@%p144 bra 	$L__BB0_156;
	add.s32 	%r696, %r840, %r192;
	shl.b32 	%r697, %r696, 2;
	mov.u32 	%r698, shared_mem;
	add.s32 	%r209, %r698, %r697;
	ld.shared.f32 	%f542, [%r209];
	mul.wide.u32 	%rd203, %r840, 4;
	add.s64 	%rd18, %rd107, %rd203;
	ld.f32 	%f543, [%rd18];
	mul.f32 	%f544, %f542, %f543;
	sub.f32 	%f621, %f621, %f544;
	setp.eq.s32 	%p145, %r206, 1;
	@%p145 bra 	$L__BB0_156;
	ld.shared.f32 	%f545, [%r209+4];
	ld.f32 	%f546, [%rd18+4];
	mul.f32 	%f547, %f545, %f546;
	sub.f32 	%f621, %f621, %f547;
	setp.eq.s32 	%p146, %r206, 2;
	@%p146 bra 	$L__BB0_156;
	ld.shared.f32 	%f548, [%r209+8];
	ld.f32 	%f549, [%rd18+8];
	mul.f32 	%f550, %f548, %f549;
	sub.f32 	%f621, %f621, %f550;
$L__BB0_156:
	mad.lo.s32 	%r699, %r189, %r244, %r189;
	shl.b32 	%r700, %r699, 2;
	mov.u32 	%r701, shared_mem;
	add.s32 	%r702, %r701, %r700;
	ld.shared.f32 	%f551, [%r702];
	div.rn.f32 	%f552, %f621, %f551;
	st.f32 	[%rd14], %f552;
	setp.eq.s32 	%p147, %r189, 0;
	@%p147 bra 	$L__BB0_157;
	bra.uni 	$L__BB0_141;
$L__BB0_157:
	setp.lt.s32 	%p148, %r244, 1;
	@%p148 bra 	$L__BB0_181;
	and.b32  	%r183, %r244, 15;
	setp.lt.u32 	%p149, %r181, 15;
	mov.b32 	%r844, 0;
	@%p149 bra 	$L__BB0_161;
	and.b32  	%r844, %r244, 2147483632;
	neg.s32 	%r843, %r844;
	add.s64 	%rd276, %rd108, 32;
	shl.b32 	%r704, %r2, 2;
	mov.u32 	%r705, shared_mem;
	add.s32 	%r706, %r704, %r705;
	add.s32 	%r842, %r706, 32;
$L__BB0_160:
	.pragma "nounroll";
	ld.u32 	%r707, [%rd276+-32];
	mul.wide.s32 	%rd204, %r707, 4;
	add.s64 	%rd205, %rd107, %rd204;
	ld.f32 	%f553, [%rd205];
	st.shared.f32 	[%r842+-32], %f553;
	ld.u32 	%r708, [%rd276+-28];
	mul.wide.s32 	%rd206, %r708, 4;
	add.s64 	%rd207, %rd107, %rd206;
	ld.f32 	%f554, [%rd207];
	st.shared.f32 	[%r842+-28], %f554;
	ld.u32 	%r709, [%rd276+-24];
	mul.wide.s32 	%rd208, %r709, 4;
	add.s64 	%rd209, %rd107, %rd208;
	ld.f32 	%f555, [%rd209];
	st.shared.f32 	[%r842+-24], %f555;
	ld.u32 	%r710, [%rd276+-20];
	mul.wide.s32 	%rd210, %r710, 4;
	add.s64 	%rd211, %rd107, %rd210;
	ld.f32 	%f556, [%rd211];
	st.shared.f32 	[%r842+-20], %f556;
	ld.u32 	%r711, [%rd276+-16];
	mul.wide.s32 	%rd212, %r711, 4;
	add.s64 	%rd213, %rd107, %rd212;
	ld.f32 	%f557, [%rd213];
	st.shared.f32 	[%r842+-16], %f557;
	ld.u32 	%r712, [%rd276+-12];
	mul.wide.s32 	%rd214, %r712, 4;
	add.s64 	%rd215, %rd107, %rd214;
	ld.f32 	%f558, [%rd215];
	st.shared.f32 	[%r842+-12], %f558;
	ld.u32 	%r713, [%rd276+-8];
	mul.wide.s32 	%rd216, %r713, 4;
	add.s64 	%rd217, %rd107, %rd216;
	ld.f32 	%f559, [%rd217];
	st.shared.f32 	[%r842+-8], %f559;
	ld.u32 	%r714, [%rd276+-4];
	mul.wide.s32 	%rd218, %r714, 4;
	add.s64 	%rd219, %rd107, %rd218;
	ld.f32 	%f560, [%rd219];
	st.shared.f32 	[%r842+-4], %f560;
	ld.u32 	%r715, [%rd276];
	mul.wide.s32 	%rd220, %r715, 4;
	add.s64 	%rd221, %rd107, %rd220;
	ld.f32 	%f561, [%rd221];
	st.shared.f32 	[%r842], %f561;
	ld.u32 	%r716, [%rd276+4];
	mul.wide.s32 	%rd222, %r716, 4;
	add.s64 	%rd223, %rd107, %rd222;
	ld.f32 	%f562, [%rd223];
	st.shared.f32 	[%r842+4], %f562;
	ld.u32 	%r717, [%rd276+8];
	mul.wide.s32 	%rd224, %r717, 4;
	add.s64 	%rd225, %rd107, %rd224;
	ld.f32 	%f563, [%rd225];
	st.shared.f32 	[%r842+8], %f563;
	ld.u32 	%r718, [%rd276+12];
	mul.wide.s32 	%rd226, %r718, 4;
	add.s64 	%rd227, %rd107, %rd226;
	ld.f32 	%f564, [%rd227];
	st.shared.f32 	[%r842+12], %f564;
	ld.u32 	%r719, [%rd276+16];
	mul.wide.s32 	%rd228, %r719, 4;
	add.s64 	%rd229, %rd107, %rd228;
	ld.f32 	%f565, [%rd229];
	st.shared.f32 	[%r842+16], %f565;
	ld.u32 	%r720, [%rd276+20];
	mul.wide.s32 	%rd230, %r720, 4;
	add.s64 	%rd231, %rd107, %rd230;
	ld.f32 	%f566, [%rd231];
	st.shared.f32 	[%r842+20], %f566;
	ld.u32 	%r721, [%rd276+24];
	mul.wide.s32 	%rd232, %r721, 4;
	add.s64 	%rd233, %rd107, %rd232;
	ld.f32 	%f567, [%rd233];
	st.shared.f32 	[%r842+24], %f567;
	ld.u32 	%r722, [%rd276+28];
	mul.wide.s32 	%rd234, %r722, 4;
	add.s64 	%rd235, %rd107, %rd234;
	ld.f32 	%f568, [%rd235];
	st.shared.f32 	[%r842+28], %f568;
	add.s32 	%r843, %r843, 16;
	add.s64 	%rd276, %rd276, 64;
	add.s32 	%r842, %r842, 64;
	setp.ne.s32 	%p150, %r843, 0;
	@%p150 bra 	$L__BB0_160;
$L__BB0_161:
	setp.eq.s32 	%p151, %r183, 0;
	@%p151 bra 	$L__BB0_170;
	and.b32  	%r215, %r244, 7;
	setp.lt.u32 	%p152, %r183, 8;
	@%p152 bra 	$L__BB0_164;
	mul.wide.u32 	%rd236, %r844, 4;
	add.s64 	%rd237, %rd108, %rd236;
	ld.u32 	%r723, [%rd237];
	mul.wide.s32 	%rd238, %r723, 4;
	add.s64 	%rd239, %rd107, %rd238;
	ld.f32 	%f569, [%rd239];
	shl.b32 	%r724, %r844, 2;
	add.s32 	%r725, %r17, %r724;
	st.shared.f32 	[%r725], %f569;
	ld.u32 	%r726, [%rd237+4];
	mul.wide.s32 	%rd240, %r726, 4;
	add.s64 	%rd241, %rd107, %rd240;
	ld.f32 	%f570, [%rd241];
	st.shared.f32 	[%r725+4], %f570;
	ld.u32 	%r727, [%rd237+8];
	mul.wide.s32 	%rd242, %r727, 4;
	add.s64 	%rd243, %rd107, %rd242;
	ld.f32 	%f571, [%rd243];
	st.shared.f32 	[%r725+8], %f571;
	ld.u32 	%r728, [%rd237+12];
	mul.wide.s32 	%rd244, %r728, 4;
	add.s64 	%rd245, %rd107, %rd244;
	ld.f32 	%f572, [%rd245];
	st.shared.f32 	[%r725+12], %f572;
	ld.u32 	%r729, [%rd237+16];
	mul.wide.s32 	%rd246, %r729, 4;
	add.s64 	%rd247, %rd107, %rd246;
	ld.f32 	%f573, [%rd247];
	st.shared.f32 	[%r725+16], %f573;
	ld.u32 	%r730, [%rd237+20];
	mul.wide.s32 	%rd248, %r730, 4;
	add.s64 	%rd249, %rd107, %rd248;
	ld.f32 	%f574, [%rd249];
	st.shared.f32 	[%r725+20], %f574;
	ld.u32 	%r731, [%rd237+24];
	mul.wide.s32 	%rd250, %r731, 4;
	add.s64 	%rd251, %rd107, %rd250;
	ld.f32 	%f575, [%rd251];
	st.shared.f32 	[%r725+24], %f575;
	ld.u32 	%r732, [%rd237+28];
	mul.wide.s32 	%rd252, %r732, 4;
	add.s64 	%rd253, %rd107, %rd252;
	ld.f32 	%f576, [%rd253];
	st.shared.f32 	[%r725+28], %f576;
	add.s32 	%r844, %r844, 8;
$L__BB0_164:
	setp.eq.s32 	%p153, %r215, 0;
	@%p153 bra 	$L__BB0_170;
	and.b32  	%r218, %r244, 3;
	setp.lt.u32 	%p154, %r215, 4;
	@%p154 bra 	$L__BB0_167;
	mul.wide.u32 	%rd254, %r844, 4;
	add.s64 	%rd255, %rd108, %rd254;
	ld.u32 	%r733, [%rd255];
	mul.wide.s32 	%rd256, %r733, 4;
	add.s64 	%rd257, %rd107, %rd256;
	ld.f32 	%f577, [%rd257];
	shl.b32 	%r734, %r844, 2;
	add.s32 	%r735, %r17, %r734;
	st.shared.f32 	[%r735], %f577;
	ld.u32 	%r736, [%rd255+4];
	mul.wide.s32 	%rd258, %r736, 4;
	add.s64 	%rd259, %rd107, %rd258;
	ld.f32 	%f578, [%rd259];
	st.shared.f32 	[%r735+4], %f578;
	ld.u32 	%r737, [%rd255+8];
	mul.wide.s32 	%rd260, %r737, 4;
	add.s64 	%rd261, %rd107, %rd260;
	ld.f32 	%f579, [%rd261];
	st.shared.f32 	[%r735+8], %f579;
	ld.u32 	%r738, [%rd255+12];
	mul.wide.s32 	%rd262, %r738, 4;
	add.s64 	%rd263, %rd107, %rd262;
	ld.f32 	%f580, [%rd263];
	st.shared.f32 	[%r735+12], %f580;
	add.s32 	%r844, %r844, 4;
$L__BB0_167:
	setp.eq.s32 	%p155, %r218, 0;
	@%p155 bra 	$L__BB0_170;
	shl.b32 	%r739, %r2, 2;
	shl.b32 	%r740, %r844, 2;
	add.s32 	%r741, %r739, %r740;
	mov.u32 	%r742, shared_mem;
	add.s32 	%r848, %r742, %r741;
	mul.wide.u32 	%rd264, %r844, 4;
	add.s64 	%rd277, %rd108, %rd264;
	neg.s32 	%r847, %r218;
$L__BB0_169:
	.pragma "nounroll";
	ld.u32 	%r743, [%rd277];
	mul.wide.s32 	%rd265, %r743, 4;
	add.s64 	%rd266, %rd107, %rd265;
	ld.f32 	%f581, [%rd266];
	st.shared.f32 	[%r848], %f581;
	add.s32 	%r848, %r848, 4;
	add.s64 	%rd277, %rd277, 4;
	add.s32 	%r847, %r847, 1;
	setp.ne.s32 	%p156, %r847, 0;
	@%p156 bra 	$L__BB0_169;
$L__BB0_170:
	{ // callseq 6, 0
	.param .b64 param0;
	st.param.b64 	[param0], %rd107;
	call.uni 
	free, 
	(
	param0
	);
	} // callseq 6
	{ // callseq 7, 0
	.param .b64 param0;
	st.param.b64 	[param0], %rd108;
	call.uni 
	free, 
	(
	param0
	);
	} // callseq 7
	mul.lo.s32 	%r227, %r244, %r1;
	and.b32  	%r228, %r244, 7;
	setp.lt.u32 	%p157, %r181, 7;
	mov.b32 	%r853, 0;
	@%p157 bra 	$L__BB0_173;
	and.b32  	%r853, %r244, 2147483640;
	neg.s32 	%r851, %r853;
	shl.b32 	%r745, %r2, 2;
	mov.u32 	%r746, shared_mem;
	add.s32 	%r747, %r745, %r746;
	add.s32 	%r850, %r747, 16;
	add.s64 	%rd24, %rd4, 16;
	mov.u32 	%r849, %r227;
$L__BB0_172:
	.pragma "nounroll";
	mul.wide.s32 	%rd267, %r849, 4;
	add.s64 	%rd268, %rd24, %rd267;
	ld.shared.f32 	%f582, [%r850+-16];
	st.global.f32 	[%rd268+-16], %f582;
	ld.shared.f32 	%f583, [%r850+-12];
	st.global.f32 	[%rd268+-12], %f583;
	ld.shared.f32 	%f584, [%r850+-8];
	st.global.f32 	[%rd268+-8], %f584;
	ld.shared.f32 	%f585, [%r850+-4];
	st.global.f32 	[%rd268+-4], %f585;
	ld.shared.f32 	%f586, [%r850];
	st.global.f32 	[%rd268], %f586;
	ld.shared.f32 	%f587, [%r850+4];
	st.global.f32 	[%rd268+4], %f587;
	ld.shared.f32 	%f588, [%r850+8];
	st.global.f32 	[%rd268+8], %f588;
	ld.shared.f32 	%f589, [%r850+12];
	st.global.f32 	[%rd268+12], %f589;
	add.s32 	%r851, %r851, 8;
	add.s32 	%r850, %r850, 32;
	add.s32 	%r849, %r849, 8;
	setp.ne.s32 	%p158, %r851, 0;
	@%p158 bra 	$L__BB0_172;
$L__BB0_173:
	setp.eq.s32 	%p159, %r228, 0;
	@%p159 bra 	$L__BB0_182;
	and.b32  	%r239, %r244, 3;
	setp.lt.u32 	%p160, %r228, 4;
	@%p160 bra 	$L__BB0_176;
	shl.b32 	%r748, %r853, 2;
	add.s32 	%r749, %r17, %r748;
	ld.shared.f32 	%f590, [%r749];
	add.s32 	%r750, %r853, %r227;
	mul.wide.s32 	%rd269, %r750, 4;
	add.s64 	%rd270, %rd4, %rd269;
	st.global.f32 	[%rd270], %f590;
	ld.shared.f32 	%f591, [%r749+4];
	st.global.f32 	[%rd270+4], %f591;
	ld.shared.f32 	%f592, [%r749+8];
	st.global.f32 	[%rd270+8], %f592;
	ld.shared.f32 	%f593, [%r749+12];
	st.global.f32 	[%rd270+12], %f593;
	add.s32 	%r853, %r853, 4;
$L__BB0_176:
	setp.eq.s32 	%p161, %r239, 0;
	@%p161 bra 	$L__BB0_182;
	setp.eq.s32 	%p162, %r239, 1;
	@%p162 bra 	$L__BB0_179;
	shl.b32 	%r751, %r853, 2;
	add.s32 	%r752, %r17, %r751;
	ld.shared.f32 	%f594, [%r752];
	add.s32 	%r753, %r853, %r227;
	mul.wide.s32 	%rd271, %r753, 4;
	add.s64 	%rd272, %rd4, %rd271;
	st.global.f32 	[%rd272], %f594;
	ld.shared.f32 	%f595, [%r752+4];
	st.global.f32 	[%rd272+4], %f595;
	add.s32 	%r853, %r853, 2;
$L__BB0_179:
	and.b32  	%r754, %r244, 1;
	setp.eq.b32 	%p163, %r754, 1;
	not.pred 	%p164, %p163;
	@%p164 bra 	$L__BB0_182;
	shl.b32 	%r755, %r853, 2;
	add.s32 	%r756, %r17, %r755;
	ld.shared.f32 	%f596, [%r756];
	add.s32 	%r757, %r853, %r227;
	mul.wide.s32 	%rd273, %r757, 4;
	add.s64 	%rd274, %rd4, %rd273;
	st.global.f32 	[%rd274], %f596;
	bra.uni 	$L__BB0_182;
$L__BB0_181:
	{ // callseq 4, 0
	.param .b64 param0;
	st.param.b64 	[param0], %rd107;
	call.uni 
	free, 
	(
	param0
	);
	} // callseq 4
	{ // callseq 5, 0
	.param .b64 param0;
	st.param.b64 	[param0], %rd108;
	call.uni 
	free, 
	(
	param0
	);
	} // callseq 5
$L__BB0_182:
	{ // callseq 8, 0
	.param .b64 param0;
	st.param.b64 	[param0], %rd29;
	call.uni 
	free, 
	(
	param0
	);
	} // callseq 8
	{ // callseq 9, 0
	.param .b64 param0;
	st.param.b64 	[param0], %rd30;
	call.uni 
	free, 
	(
	param0
	);
	} // callseq 9
	ret;
$L__BB0_183:
	setp.neu.f32 	%p134, %f613, 0f00000000;
	selp.b32 	%r833, %r827, 0, %p134;
	bra.uni 	$L__BB0_138;

}


// ===== COMPILED SASS (sm_100) =====

	.target	sm_100

	.elftype	@"ET_EXEC"


//--------------------- .note.nv.tkinfo           --------------------------
	.section	.note.nv.tkinfo,"",@"SHT_NOTE"
	.sectionflags	@"SHF_NOTE_NV_TKINFO"
	.tkinfo
        /*0018*/ 	.word	0x00000002
        /*0030*/ 	.string	""
        /*0030*/ 	.string	"ptxas"
        /*0030*/ 	.string	"Cuda compilation tools, release 13.0, V13.0.88"
        /*0030*/ 	.string	"Build cuda_13.0.r13.0/compiler.36424714_0"
        /*0030*/ 	.string	"-arch sm_100 -m 64 "



//--------------------- .note.nv.cuinfo           --------------------------
	.section	.note.nv.cuinfo,"",@"SHT_NOTE"
	.sectionflags	@"SHF_NOTE_NV_CUINFO"
        /*0018*/ 	.short	0x0002
        /*001a*/ 	.short	0x0064
        /*001c*/ 	.short	0x0082
	.zero		2


//--------------------- .nv.info                  --------------------------
	.section	.nv.info,"",@"SHT_CUDA_INFO"
	.align	4


	//----- nvinfo : EIATTR_REGCOUNT
	.align		4
        /*0000*/ 	.byte	0x04, 0x2f
        /*0002*/ 	.short	(.L_1 - .L_0)
	.align		4
.L_0:
        /*0004*/ 	.word	index@(_Z5solvePfS_iiS_S_)
        /*0008*/ 	.word	0x00000030


	//----- nvinfo : EIATTR_FRAME_SIZE
	.align		4
.L_1:
        /*000c*/ 	.byte	0x04, 0x11
        /*000e*/ 	.short	(.L_3 - .L_2)
	.align		4
.L_2:
        /*0010*/ 	.word	index@($__internal_0_$__cuda_sm3x_div_rn_noftz_f32_slowpath)
        /*0014*/ 	.word	0x00000000


	//----- nvinfo : EIATTR_FRAME_SIZE
	.align		4
.L_3:
        /*0018*/ 	.byte	0x04, 0x11
        /*001a*/ 	.short	(.L_5 - .L_4)
	.align		4
.L_4:
        /*001c*/ 	.word	index@(_Z5solvePfS_iiS_S_)
        /*0020*/ 	.word	0x00000000


	//----- nvinfo : EIATTR_MIN_STACK_SIZE
	.align		4
.L_5:
        /*0024*/ 	.byte	0x04, 0x12
        /*0026*/ 	.short	(.L_7 - .L_6)
	.align		4
.L_6:
        /*0028*/ 	.word	index@(_Z5solvePfS_iiS_S_)
        /*002c*/ 	.word	0x00000000
.L_7:


//--------------------- .nv.compat                --------------------------
	.section	.nv.compat,"",@"SHT_CUDA_COMPAT_INFO"
	.align	4
        /*0000*/ 	.byte	0x02, 0x09, 0x00, 0x00, 0x02, 0x02, 0x01, 0x00, 0x02, 0x05, 0x05, 0x00, 0x03, 0x07, 0x01, 0x01
        /*0010*/ 	.byte	0x02, 0x03, 0x00, 0x00, 0x02, 0x06, 0x01, 0x00, 0x04, 0x0b, 0x08, 0x00, 0x01, 0x00, 0x00, 0x00
        /*0020*/ 	.byte	0x00, 0x00, 0x00, 0x00


//--------------------- .nv.info._Z5solvePfS_iiS_S_ --------------------------
	.section	.nv.info._Z5solvePfS_iiS_S_,"",@"SHT_CUDA_INFO"
	.sectionflags	@""
	.align	4


	//----- nvinfo : EIATTR_CUDA_API_VERSION
	.align		4
        /*0000*/ 	.byte	0x04, 0x37
        /*0002*/ 	.short	(.L_9 - .L_8)
.L_8:
        /*0004*/ 	.word	0x00000082


	//----- nvinfo : EIATTR_KPARAM_INFO
	.align		4
.L_9:
        /*0008*/ 	.byte	0x04, 0x17
        /*000a*/ 	.short	(.L_11 - .L_10)
.L_10:
        /*000c*/ 	.word	0x00000000
        /*0010*/ 	.short	0x0005
        /*0012*/ 	.short	0x0020
        /*0014*/ 	.byte	0x00, 0xf5, 0x21, 0x00


	//----- nvinfo : EIATTR_KPARAM_INFO
	.align		4
.L_11:
        /*0018*/ 	.byte	0x04, 0x17
        /*001a*/ 	.short	(.L_13 - .L_12)
.L_12:
        /*001c*/ 	.word	0x00000000
        /*0020*/ 	.short	0x0004
        /*0022*/ 	.short	0x0018
        /*0024*/ 	.byte	0x00, 0xf5, 0x21, 0x00


	//----- nvinfo : EIATTR_KPARAM_INFO
	.align		4
.L_13:
        /*0028*/ 	.byte	0x04, 0x17
        /*002a*/ 	.short	(.L_15 - .L_14)
.L_14:
        /*002c*/ 	.word	0x00000000
        /*0030*/ 	.short	0x0003
        /*0032*/ 	.short	0x0014
        /*0034*/ 	.byte	0x00, 0xf0, 0x11, 0x00


	//----- nvinfo : EIATTR_KPARAM_INFO
	.align		4
.L_15:
        /*0038*/ 	.byte	0x04, 0x17
        /*003a*/ 	.short	(.L_17 - .L_16)
.L_16:
        /*003c*/ 	.word	0x00000000
        /*0040*/ 	.short	0x0002
        /*0042*/ 	.short	0x0010
        /*0044*/ 	.byte	0x00, 0xf0, 0x11, 0x00


	//----- nvinfo : EIATTR_KPARAM_INFO
	.align		4
.L_17:
        /*0048*/ 	.byte	0x04, 0x17
        /*004a*/ 	.short	(.L_19 - .L_18)
.L_18:
        /*004c*/ 	.word	0x00000000
        /*0050*/ 	.short	0x0001
        /*0052*/ 	.short	0x0008
        /*0054*/ 	.byte	0x00, 0xf5, 0x21, 0x00


	//----- nvinfo : EIATTR_KPARAM_INFO
	.align		4
.L_19:
        /*0058*/ 	.byte	0x04, 0x17
        /*005a*/ 	.short	(.L_21 - .L_20)
.L_20:
        /*005c*/ 	.word	0x00000000
        /*0060*/ 	.short	0x0000
        /*0062*/ 	.short	0x0000
        /*0064*/ 	.byte	0x00, 0xf5, 0x21, 0x00


	//----- nvinfo : EIATTR_SPARSE_MMA_MASK
	.align		4
.L_21:
        /*0068*/ 	.byte	0x03, 0x50
        /*006a*/ 	.short	0x0000


	//----- nvinfo : EIATTR_MAXREG_COUNT
	.align		4
        /*006c*/ 	.byte	0x03, 0x1b
        /*006e*/ 	.short	0x00ff


	//----- nvinfo : EIATTR_EXTERNS
	.align		4
        /*0070*/ 	.byte	0x04, 0x0f
        /*0072*/ 	.short	(.L_23 - .L_22)


	//   ....[0]....
	.align		4
.L_22:
        /*0074*/ 	.word	index@(malloc)


	//   ....[1]....
	.align		4
        /*0078*/ 	.word	index@(free)


	//----- nvinfo : EIATTR_MERCURY_ISA_VERSION
	.align		4
.L_23:
        /*007c*/ 	.byte	0x03, 0x5f
        /*007e*/ 	.short	0x0101


	//----- nvinfo : EIATTR_VRC_CTA_INIT_COUNT
	.align		4
        /*0080*/ 	.byte	0x02, 0x4a
	.zero		1
	.zero		1


	//----- nvinfo : EIATTR_SYSCALL_OFFSETS
	.align		4
        /*0084*/ 	.byte	0x04, 0x46
        /*0086*/ 	.short	(.L_25 - .L_24)


	//   ....[0]....
.L_24:
        /*0088*/ 	.word	0x000000f0


	//   ....[1]....
        /*008c*/ 	.word	0x000001a0


	//   ....[2]....
        /*0090*/ 	.word	0x000056a0


	//   ....[3]....
        /*0094*/ 	.word	0x00005750


	//   ....[4]....
        /*0098*/ 	.word	0x000095c0


	//   ....[5]....
        /*009c*/ 	.word	0x00009610


	//   ....[6]....
        /*00a0*/ 	.word	0x00009d70


	//   ....[7]....
        /*00a4*/ 	.word	0x00009dc0


	//   ....[8]....
        /*00a8*/ 	.word	0x00009e30


	//   ....[9]....
        /*00ac*/ 	.word	0x00009e80


	//----- nvinfo : EIATTR_EXIT_INSTR_OFFSETS
	.align		4
.L_25:
        /*00b0*/ 	.byte	0x04, 0x1c
        /*00b2*/ 	.short	(.L_27 - .L_26)


	//   ....[0]....
.L_26:
        /*00b4*/ 	.word	0x00009e90


	//----- nvinfo : EIATTR_CRS_STACK_SIZE
	.align		4
.L_27:
        /*00b8*/ 	.byte	0x04, 0x1e
        /*00ba*/ 	.short	(.L_29 - .L_28)
.L_28:
        /*00bc*/ 	.word	0x00000000


	//----- nvinfo : EIATTR_CBANK_PARAM_SIZE
	.align		4
.L_29:
        /*00c0*/ 	.byte	0x03, 0x19
        /*00c2*/ 	.short	0x0028


	//----- nvinfo : EIATTR_PARAM_CBANK
	.align		4
        /*00c4*/ 	.byte	0x04, 0x0a
        /*00c6*/ 	.short	(.L_31 - .L_30)
	.align		4
.L_30:
        /*00c8*/ 	.word	index@(.nv.constant0._Z5solvePfS_iiS_S_)
        /*00cc*/ 	.short	0x0380
        /*00ce*/ 	.short	0x0028


	//----- nvinfo : EIATTR_SW_WAR
	.align		4
.L_31:
        /*00d0*/ 	.byte	0x04, 0x36
        /*00d2*/ 	.short	(.L_33 - .L_32)
.L_32:
        /*00d4*/ 	.word	0x00000008
.L_33:


//--------------------- .nv.callgraph             --------------------------
	.section	.nv.callgraph,"",@"SHT_CUDA_CALLGRAPH"
	.align	4
	.sectionentsize	8
	.align		4
        /*0000*/ 	.word	0x00000000
	.align		4
        /*0004*/ 	.word	0xffffffff
	.align		4
        /*0008*/ 	.word	index@(_Z5solvePfS_iiS_S_)
	.align		4
        /*000c*/ 	.word	index@(free)
	.align		4
        /*0010*/ 	.word	index@(_Z5solvePfS_iiS_S_)
	.align		4
        /*0014*/ 	.word	index@(malloc)
	.align		4
        /*0018*/ 	.word	0x00000000
	.align		4
        /*001c*/ 	.word	0xfffffffe
	.align		4
        /*0020*/ 	.word	0x00000000
	.align		4
        /*0024*/ 	.word	0xfffffffd
	.align		4
        /*0028*/ 	.word	0x00000000
	.align		4
        /*002c*/ 	.word	0xfffffffc


//--------------------- .nv.constant4             --------------------------
	.section	.nv.constant4,"a",@progbits
	.align	8
	.align		8
.nv.constant4:
        /*0000*/ 	.dword	malloc
	.align		8
        /*0008*/ 	.dword	free


//--------------------- .text._Z5solvePfS_iiS_S_  --------------------------
	.section	.text._Z5solvePfS_iiS_S_,"ax",@progbits
	.align	128
        .global         _Z5solvePfS_iiS_S_
        .type           _Z5solvePfS_iiS_S_,@function
        .size           _Z5solvePfS_iiS_S_,(.L_x_145 - _Z5solvePfS_iiS_S_)
        .other          _Z5solvePfS_iiS_S_,@"STO_CUDA_ENTRY STV_DEFAULT"
_Z5solvePfS_iiS_S_:
.text._Z5solvePfS_iiS_S_:
[----:B------:R-:W0:Y:S01]  /*0000*/  LDC R1, c[0x0][0x37c] ;  /* 0x0000df00ff017b82 */ /* 0x000e220000000800 */
[----:B------:R-:W1:Y:S01]  /*0010*/  S2R R29, SR_CTAID.X ;  /* 0x00000000001d7919 */ /* 0x000e620000002500 */
[----:B------:R-:W2:Y:S01]  /*0020*/  LDCU UR36, c[0x0][0x394] ;  /* 0x00007280ff2477ac */ /* 0x000ea20008000800 */
[----:B------:R-:W-:Y:S01]  /*0030*/  MOV R2, 0x0 ;  /* 0x0000000000027802 */ /* 0x000fe20000000f00 */
[----:B------:R-:W1:Y:S01]  /*0040*/  S2R R0, SR_TID.X ;  /* 0x0000000000007919 */ /* 0x000e620000002100 */
[----:B------:R-:W1:Y:S03]  /*0050*/  LDCU UR4, c[0x0][0x360] ;  /* 0x00006c00ff0477ac */ /* 0x000e660008000800 */
[----:B------:R3:W4:Y:S01]  /*0060*/  LDC.64 R6, c[0x4][R2] ;  /* 0x0100000002067b82 */ /* 0x0007220000000a00 */
[----:B--2---:R-:W-:-:S06]  /*0070*/  UIMAD.WIDE UR36, UR36, 0x4, URZ ;  /* 0x00000004242478a5 */ /* 0x004fcc000f8e02ff */
[----:B------:R-:W-:Y:S02]  /*0080*/  IMAD.U32 R9, RZ, RZ, UR37 ;  /* 0x00000025ff097e24 */ /* 0x000fe4000f8e00ff */
[----:B------:R-:W-:Y:S02]  /*0090*/  IMAD.U32 R5, RZ, RZ, UR37 ;  /* 0x00000025ff057e24 */ /* 0x000fe4000f8e00ff */
[----:B------:R-:W-:Y:S02]  /*00a0*/  IMAD.U32 R4, RZ, RZ, UR36 ;  /* 0x00000024ff047e24 */ /* 0x000fe4000f8e00ff */
[----:B------:R-:W-:Y:S02]  /*00b0*/  IMAD.U32 R8, RZ, RZ, UR36 ;  /* 0x00000024ff087e24 */ /* 0x000fe4000f8e00ff */
[----:B------:R-:W-:Y:S02]  /*00c0*/  IMAD.MOV.U32 R5, RZ, RZ, R9 ;  /* 0x000000ffff057224 */ /* 0x000fe400078e0009 */
[----:B-1-3--:R-:W-:-:S07]  /*00d0*/  IMAD R29, R29, UR4, R0 ;  /* 0x000000041d1d7c24 */ /* 0x00afce000f8e0200 */
[----:B------:R-:W-:-:S07]  /*00e0*/  LEPC R20, `(.L_x_0) ;  /* 0x000000001014794e */ /* 0x000fce0000000000 */
[----:B0---4-:R-:W-:Y:S05]  /*00f0*/  CALL.ABS.NOINC R6 ;  /* 0x0000000006007343 */ /* 0x011fea0003c00000 */
.L_x_0:
[----:B------:R-:W0:Y:S01]  /*0100*/  LDC.64 R2, c[0x4][R2] ;  /* 0x0100000002027b82 */ /* 0x000e220000000a00 */
[----:B------:R-:W-:Y:S02]  /*0110*/  IMAD.U32 R6, RZ, RZ, UR36 ;  /* 0x00000024ff067e24 */ /* 0x000fe4000f8e00ff */
[----:B------:R-:W-:Y:S02]  /*0120*/  IMAD.U32 R9, RZ, RZ, UR37 ;  /* 0x00000025ff097e24 */ /* 0x000fe4000f8e00ff */
[----:B------:R-:W-:Y:S02]  /*0130*/  IMAD.MOV.U32 R18, RZ, RZ, R4 ;  /* 0x000000ffff127224 */ /* 0x000fe400078e0004 */
[----:B------:R-:W-:Y:S02]  /*0140*/  IMAD.MOV.U32 R19, RZ, RZ, R5 ;  /* 0x000000ffff137224 */ /* 0x000fe400078e0005 */
[----:B------:R-:W-:Y:S02]  /*0150*/  IMAD.U32 R7, RZ, RZ, UR37 ;  /* 0x00000025ff077e24 */ /* 0x000fe4000f8e00ff */
[----:B------:R-:W-:-:S02]  /*0160*/  IMAD.U32 R8, RZ, RZ, UR36 ;  /* 0x00000024ff087e24 */ /* 0x000fc4000f8e00ff */
[----:B------:R-:W-:Y:S02]  /*0170*/  IMAD.MOV.U32 R4, RZ, RZ, R6 ;  /* 0x000000ffff047224 */ /* 0x000fe400078e0006 */
[----:B------:R-:W-:-:S07]  /*0180*/  IMAD.MOV.U32 R5, RZ, RZ, R9 ;  /* 0x000000ffff057224 */ /* 0x000fce00078e0009 */
[----:B------:R-:W-:-:S07]  /*0190*/  LEPC R20, `(.L_x_1) ;  /* 0x000000001014794e */ /* 0x000fce0000000000 */
[----:B0-----:R-:W-:Y:S05]  /*01a0*/  CALL.ABS.NOINC R2 ;  /* 0x0000000002007343 */ /* 0x001fea0003c00000 */
.L_x_1:
[----:B------:R-:W0:Y:S01]  /*01b0*/  LDCU UR4, c[0x0][0x390] ;  /* 0x00007200ff0477ac */ /* 0x000e220008000800 */
[----:B------:R-:W-:Y:S01]  /*01c0*/  BSSY.RECONVERGENT B6, `(.L_x_2) ;  /* 0x00009c1000067945 */ /* 0x000fe20003800200 */
[----:B------:R-:W-:Y:S02]  /*01d0*/  IMAD.MOV.U32 R16, RZ, RZ, R4 ;  /* 0x000000ffff107224 */ /* 0x000fe400078e0004 */
[----:B------:R-:W-:Y:S01]  /*01e0*/  IMAD.MOV.U32 R17, RZ, RZ, R5 ;  /* 0x000000ffff117224 */ /* 0x000fe200078e0005 */
[----:B0-----:R-:W-:-:S13]  /*01f0*/  ISETP.GE.AND P0, PT, R29, UR4, PT ;  /* 0x000000041d007c0c */ /* 0x001fda000bf06270 */
[----:B------:R-:W-:Y:S05]  /*0200*/  @P0 BRA `(.L_x_3) ;  /* 0x0000009800f00947 */ /* 0x000fea0003800000 */
[----:B------:R-:W0:Y:S01]  /*0210*/  LDCU UR4, c[0x0][0x394] ;  /* 0x00007280ff0477ac */ /* 0x000e220008000800 */
[----:B------:R-:W1:Y:S01]  /*0220*/  LDC.64 R24, c[0x0][0x358] ;  /* 0x0000d600ff187b82 */ /* 0x000e620000000a00 */
[----:B0-----:R-:W-:-:S04]  /*0230*/  IMAD.U32 R0, RZ, RZ, UR4 ;  /* 0x00000004ff007e24 */ /* 0x001fc8000f8e00ff */
[C---:B------:R-:W-:Y:S01]  /*0240*/  VIADD R39, R0.reuse, 0xffffffff ;  /* 0xffffffff00277836 */ /* 0x040fe20000000000 */
[----:B------:R-:W-:-:S13]  /*0250*/  ISETP.GE.AND P1, PT, R0, 0x1, PT ;  /* 0x000000010000780c */ /* 0x000fda0003f26270 */
[----:B------:R-:W-:Y:S05]  /*0260*/  @!P1 BRA `(.L_x_4) ;  /* 0x0000000400e49947 */ /* 0x000fea0003800000 */
[----:B------:R-:W-:Y:S01]  /*0270*/  ISETP.GE.U32.AND P0, PT, R39, 0x7, PT ;  /* 0x000000072700780c */ /* 0x000fe20003f06070 */
[----:B------:R-:W-:Y:S01]  /*0280*/  IMAD.MOV.U32 R7, RZ, RZ, RZ ;  /* 0x000000ffff077224 */ /* 0x000fe200078e00ff */
[----:B------:R-:W-:-:S04]  /*0290*/  LOP3.LUT R6, R0, 0x7, RZ, 0xc0, !PT ;  /* 0x0000000700067812 */ /* 0x000fc800078ec0ff */
[----:B------:R-:W-:-:S07]  /*02a0*/  ISETP.NE.AND P2, PT, R6, RZ, PT ;  /* 0x000000ff0600720c */ /* 0x000fce0003f45270 */
[----:B------:R-:W-:Y:S06]  /*02b0*/  @!P0 BRA `(.L_x_5) ;  /* 0x0000000000d08947 */ /* 0x000fec0003800000 */
[----:B------:R-:W-:Y:S01]  /*02c0*/  BSSY.RECONVERGENT B0, `(.L_x_5) ;  /* 0x0000033000007945 */ /* 0x000fe20003800200 */
[----:B------:R-:W-:Y:S01]  /*02d0*/  LOP3.LUT R7, R0, 0x7ffffff8, RZ, 0xc0, !PT ;  /* 0x7ffffff800077812 */ /* 0x000fe200078ec0ff */
[----:B------:R-:W-:-:S07]  /*02e0*/  IMAD.MOV.U32 R9, RZ, RZ, RZ ;  /* 0x000000ffff097224 */ /* 0x000fce00078e00ff */
.L_x_6:
[C---:B-1----:R-:W-:Y:S01]  /*02f0*/  R2UR UR4, R24.reuse ;  /* 0x00000000180472ca */ /* 0x042fe200000e0000 */
[----:B0-----:R-:W-:Y:S01]  /*0300*/  IMAD.WIDE.U32 R2, R9, 0x4, R16 ;  /* 0x0000000409027825 */ /* 0x001fe200078e0010 */
[----:B------:R-:W-:Y:S02]  /*0310*/  R2UR UR5, R25 ;  /* 0x00000000190572ca */ /* 0x000fe400000e0000 */
[C---:B------:R-:W-:Y:S01]  /*0320*/  R2UR UR6, R24.reuse ;  /* 0x00000000180672ca */ /* 0x040fe200000e0000 */
[----:B------:R-:W-:Y:S01]  /*0330*/  IMAD.WIDE.U32 R4, R9, 0x4, R18 ;  /* 0x0000000409047825 */ /* 0x000fe200078e0012 */
[----:B------:R-:W-:Y:S02]  /*0340*/  R2UR UR7, R25 ;  /* 0x00000000190772ca */ /* 0x000fe400000e0000 */
[C---:B------:R-:W-:Y:S01]  /*0350*/  R2UR UR8, R24.reuse ;  /* 0x00000000180872ca */ /* 0x040fe200000e0000 */
[----:B------:R-:W-:Y:S01]  /*0360*/  VIADD R11, R9, 0x1 ;  /* 0x00000001090b7836 */ /* 0x000fe20000000000 */
[----:B------:R-:W-:Y:S01]  /*0370*/  R2UR UR9, R25 ;  /* 0x00000000190972ca */ /* 0x000fe200000e0000 */
[C---:B------:R-:W-:Y:S01]  /*0380*/  VIADD R13, R9.reuse, 0x2 ;  /* 0x00000002090d7836 */ /* 0x040fe20000000000 */
[C---:B------:R-:W-:Y:S01]  /*0390*/  R2UR UR10, R24.reuse ;  /* 0x00000000180a72ca */ /* 0x040fe200000e0000 */
[----:B------:R-:W-:Y:S01]  /*03a0*/  VIADD R15, R9, 0x3 ;  /* 0x00000003090f7836 */ /* 0x000fe20000000000 */
[----:B------:R-:W-:Y:S01]  /*03b0*/  R2UR UR11, R25 ;  /* 0x00000000190b72ca */ /* 0x000fe200000e0000 */
[----:B------:R-:W-:Y:S01]  /*03c0*/  ST.E desc[UR4][R2.64], R9 ;  /* 0x0000000902007985 */ /* 0x000fe2000c101904 */
        /* <DEDUP_REMOVED lines=8> */
[----:B------:R-:W-:-:S02]  /*0450*/  R2UR UR16, R24 ;  /* 0x00000000181072ca */ /* 0x000fc400000e0000 */
[C---:B------:R-:W-:Y:S01]  /*0460*/  R2UR UR17, R25.reuse ;  /* 0x00000000191172ca */ /* 0x040fe200000e0000 */
[----:B------:R0:W-:Y:S01]  /*0470*/  ST.E desc[UR10][R4.64+0x4], R11 ;  /* 0x0000040b04007985 */ /* 0x0001e2000c10190a */
[C---:B------:R-:W-:Y:S02]  /*0480*/  R2UR UR18, R24.reuse ;  /* 0x00000000181272ca */ /* 0x040fe400000e0000 */
[C---:B------:R-:W-:Y:S01]  /*0490*/  R2UR UR19, R25.reuse ;  /* 0x00000000191372ca */ /* 0x040fe200000e0000 */
[----:B------:R-:W-:Y:S01]  /*04a0*/  ST.E desc[UR12][R2.64+0x8], R13 ;  /* 0x0000080d02007985 */ /* 0x000fe2000c10190c */
[C---:B------:R-:W-:Y:S02]  /*04b0*/  R2UR UR20, R24.reuse ;  /* 0x00000000181472ca */ /* 0x040fe400000e0000 */
[----:B------:R-:W-:Y:S01]  /*04c0*/  R2UR UR21, R25 ;  /* 0x00000000191572ca */ /* 0x000fe200000e0000 */
[----:B------:R1:W-:Y:S01]  /*04d0*/  ST.E desc[UR14][R4.64+0x8], R13 ;  /* 0x0000080d04007985 */ /* 0x0003e2000c10190e */
[----:B------:R-:W-:-:S02]  /*04e0*/  R2UR UR22, R24 ;  /* 0x00000000181672ca */ /* 0x000fc400000e0000 */
[----:B------:R-:W-:Y:S01]  /*04f0*/  R2UR UR23, R25 ;  /* 0x00000000191772ca */ /* 0x000fe200000e0000 */
[C---:B0-----:R-:W-:Y:S01]  /*0500*/  VIADD R11, R9.reuse, 0x4 ;  /* 0x00000004090b7836 */ /* 0x041fe20000000000 */
[----:B------:R0:W-:Y:S04]  /*0510*/  ST.E desc[UR4][R2.64+0xc], R15 ;  /* 0x00000c0f02007985 */ /* 0x0001e8000c101904 */
[----:B------:R0:W-:Y:S01]  /*0520*/  ST.E desc[UR6][R4.64+0xc], R15 ;  /* 0x00000c0f04007985 */ /* 0x0001e2000c101906 */
[----:B-1----:R-:W-:-:S03]  /*0530*/  VIADD R13, R9, 0x5 ;  /* 0x00000005090d7836 */ /* 0x002fc60000000000 */
[----:B------:R0:W-:Y:S01]  /*0540*/  ST.E desc[UR8][R2.64+0x10], R11 ;  /* 0x0000100b02007985 */ /* 0x0001e2000c101908 */
[----:B------:R-:W-:-:S03]  /*0550*/  VIADD R9, R9, 0x8 ;  /* 0x0000000809097836 */ /* 0x000fc60000000000 */
[----:B------:R0:W-:Y:S02]  /*0560*/  ST.E desc[UR10][R4.64+0x10], R11 ;  /* 0x0000100b04007985 */ /* 0x0001e4000c10190a */
[----:B------:R-:W-:Y:S02]  /*0570*/  ISETP.NE.AND P0, PT, R9, R7, PT ;  /* 0x000000070900720c */ /* 0x000fe40003f05270 */
[----:B------:R0:W-:Y:S04]  /*0580*/  ST.E desc[UR12][R2.64+0x14], R13 ;  /* 0x0000140d02007985 */ /* 0x0001e8000c10190c */
[----:B------:R0:W-:Y:S04]  /*0590*/  ST.E desc[UR14][R4.64+0x14], R13 ;  /* 0x0000140d04007985 */ /* 0x0001e8000c10190e */
[----:B------:R0:W-:Y:S04]  /*05a0*/  ST.E desc[UR16][R2.64+0x18], R21 ;  /* 0x0000181502007985 */ /* 0x0001e8000c101910 */
[----:B------:R0:W-:Y:S04]  /*05b0*/  ST.E desc[UR18][R4.64+0x18], R21 ;  /* 0x0000181504007985 */ /* 0x0001e8000c101912 */
[----:B------:R0:W-:Y:S04]  /*05c0*/  ST.E desc[UR20][R2.64+0x1c], R23 ;  /* 0x00001c1702007985 */ /* 0x0001e8000c101914 */
[----:B------:R0:W-:Y:S01]  /*05d0*/  ST.E desc[UR22][R4.64+0x1c], R23 ;  /* 0x00001c1704007985 */ /* 0x0001e2000c101916 */
[----:B------:R-:W-:Y:S05]  /*05e0*/  @P0 BRA `(.L_x_6) ;  /* 0xfffffffc00400947 */ /* 0x000fea000383ffff */
[----:B------:R-:W-:Y:S05]  /*05f0*/  BSYNC.RECONVERGENT B0 ;  /* 0x0000000000007941 */ /* 0x000fea0003800200 */
.L_x_5:
[----:B------:R-:W-:Y:S05]  /*0600*/  @!P2 BRA `(.L_x_4) ;  /* 0x0000000000fca947 */ /* 0x000fea0003800000 */
[----:B------:R-:W-:Y:S02]  /*0610*/  ISETP.GE.U32.AND P0, PT, R6, 0x4, PT ;  /* 0x000000040600780c */ /* 0x000fe40003f06070 */
[----:B------:R-:W-:-:S04]  /*0620*/  LOP3.LUT R8, R0, 0x3, RZ, 0xc0, !PT ;  /* 0x0000000300087812 */ /* 0x000fc800078ec0ff */
[----:B------:R-:W-:-:S07]  /*0630*/  ISETP.NE.AND P2, PT, R8, RZ, PT ;  /* 0x000000ff0800720c */ /* 0x000fce0003f45270 */
[----:B------:R-:W-:Y:S06]  /*0640*/  @!P0 BRA `(.L_x_7) ;  /* 0x0000000000788947 */ /* 0x000fec0003800000 */
        /* <DEDUP_REMOVED lines=19> */
[----:B------:R2:W-:Y:S01]  /*0780*/  ST.E desc[UR8][R2.64+0x4], R9 ;  /* 0x0000040902007985 */ /* 0x0005e2000c101908 */
[C---:B------:R-:W-:Y:S02]  /*0790*/  R2UR UR16, R24.reuse ;  /* 0x00000000181072ca */ /* 0x040fe400000e0000 */
[----:B------:R-:W-:Y:S01]  /*07a0*/  R2UR UR17, R25 ;  /* 0x00000000191172ca */ /* 0x000fe200000e0000 */
[----:B------:R2:W-:Y:S01]  /*07b0*/  ST.E desc[UR10][R4.64+0x4], R9 ;  /* 0x0000040904007985 */ /* 0x0005e2000c10190a */
[----:B------:R-:W-:-:S02]  /*07c0*/  R2UR UR18, R24 ;  /* 0x00000000181272ca */ /* 0x000fc400000e0000 */
[----:B------:R-:W-:Y:S01]  /*07d0*/  R2UR UR19, R25 ;  /* 0x00000000191372ca */ /* 0x000fe200000e0000 */
[----:B------:R2:W-:Y:S01]  /*07e0*/  ST.E desc[UR12][R2.64+0x8], R11 ;  /* 0x0000080b02007985 */ /* 0x0005e2000c10190c */
[----:B0-----:R-:W-:-:S03]  /*07f0*/  VIADD R7, R7, 0x4 ;  /* 0x0000000407077836 */ /* 0x001fc60000000000 */
[----:B------:R2:W-:Y:S04]  /*0800*/  ST.E desc[UR14][R4.64+0x8], R11 ;  /* 0x0000080b04007985 */ /* 0x0005e8000c10190e */
[----:B------:R2:W-:Y:S04]  /*0810*/  ST.E desc[UR16][R2.64+0xc], R13 ;  /* 0x00000c0d02007985 */ /* 0x0005e8000c101910 */
[----:B------:R2:W-:Y:S02]  /*0820*/  ST.E desc[UR18][R4.64+0xc], R13 ;  /* 0x00000c0d04007985 */ /* 0x0005e4000c101912 */
.L_x_7:
[----:B------:R-:W-:Y:S05]  /*0830*/  @!P2 BRA `(.L_x_4) ;  /* 0x000000000070a947 */ /* 0x000fea0003800000 */
[----:B0-2---:R-:W-:Y:S02]  /*0840*/  LOP3.LUT R2, R0, 0x1, RZ, 0xc0, !PT ;  /* 0x0000000100027812 */ /* 0x005fe400078ec0ff */
[----:B------:R-:W-:Y:S02]  /*0850*/  ISETP.NE.AND P0, PT, R8, 0x1, PT ;  /* 0x000000010800780c */ /* 0x000fe40003f05270 */
[----:B------:R-:W-:-:S13]  /*0860*/  ISETP.NE.U32.AND P2, PT, R2, 0x1, PT ;  /* 0x000000010200780c */ /* 0x000fda0003f45070 */
[C---:B-1----:R-:W-:Y:S02]  /*0870*/  @!P2 R2UR UR12, R24.reuse ;  /* 0x00000000180ca2ca */ /* 0x042fe400000e0000 */
[C---:B------:R-:W-:Y:S02]  /*0880*/  @!P2 R2UR UR13, R25.reuse ;  /* 0x00000000190da2ca */ /* 0x040fe400000e0000 */
[----:B------:R-:W-:Y:S02]  /*0890*/  @!P2 R2UR UR14, R24 ;  /* 0x00000000180ea2ca */ /* 0x000fe400000e0000 */
[----:B------:R-:W-:Y:S01]  /*08a0*/  @!P2 R2UR UR15, R25 ;  /* 0x00000000190fa2ca */ /* 0x000fe200000e0000 */
[----:B------:R-:W-:-:S14]  /*08b0*/  @!P0 BRA `(.L_x_8) ;  /* 0x0000000000408947 */ /* 0x000fdc0003800000 */
[C---:B------:R-:W-:Y:S01]  /*08c0*/  R2UR UR4, R24.reuse ;  /* 0x00000000180472ca */ /* 0x040fe200000e0000 */
[----:B------:R-:W-:Y:S01]  /*08d0*/  IMAD.WIDE.U32 R2, R7, 0x4, R16 ;  /* 0x0000000407027825 */ /* 0x000fe200078e0010 */
[----:B------:R-:W-:Y:S02]  /*08e0*/  R2UR UR5, R25 ;  /* 0x00000000190572ca */ /* 0x000fe400000e0000 */
[C---:B------:R-:W-:Y:S01]  /*08f0*/  R2UR UR6, R24.reuse ;  /* 0x00000000180672ca */ /* 0x040fe200000e0000 */
[----:B------:R-:W-:Y:S01]  /*0900*/  IMAD.WIDE.U32 R4, R7, 0x4, R18 ;  /* 0x0000000407047825 */ /* 0x000fe200078e0012 */
[----:B------:R-:W-:Y:S02]  /*0910*/  R2UR UR7, R25 ;  /* 0x00000000190772ca */ /* 0x000fe400000e0000 */
[----:B------:R-:W-:Y:S01]  /*0920*/  R2UR UR8, R24 ;  /* 0x00000000180872ca */ /* 0x000fe200000e0000 */
[----:B------:R-:W-:Y:S01]  /*0930*/  VIADD R9, R7, 0x1 ;  /* 0x0000000107097836 */ /* 0x000fe20000000000 */
[----:B------:R-:W-:-:S02]  /*0940*/  R2UR UR9, R25 ;  /* 0x00000000190972ca */ /* 0x000fc400000e0000 */
[----:B------:R-:W-:Y:S02]  /*0950*/  R2UR UR10, R24 ;  /* 0x00000000180a72ca */ /* 0x000fe400000e0000 */
[----:B------:R-:W-:Y:S01]  /*0960*/  R2UR UR11, R25 ;  /* 0x00000000190b72ca */ /* 0x000fe200000e0000 */
[----:B------:R-:W-:Y:S04]  /*0970*/  ST.E desc[UR4][R2.64], R7 ;  /* 0x0000000702007985 */ /* 0x000fe8000c101904 */
[----:B------:R0:W-:Y:S04]  /*0980*/  ST.E desc[UR6][R4.64], R7 ;  /* 0x0000000704007985 */ /* 0x0001e8000c101906 */
[----:B------:R1:W-:Y:S04]  /*0990*/  ST.E desc[UR8][R2.64+0x4], R9 ;  /* 0x0000040902007985 */ /* 0x0003e8000c101908 */
[----:B------:R1:W-:Y:S01]  /*09a0*/  ST.E desc[UR10][R4.64+0x4], R9 ;  /* 0x0000040904007985 */ /* 0x0003e2000c10190a */
[----:B0-----:R-:W-:-:S07]  /*09b0*/  VIADD R7, R7, 0x2 ;  /* 0x0000000207077836 */ /* 0x001fce0000000000 */
.L_x_8:
[----:B-1----:R-:W-:-:S04]  /*09c0*/  @!P2 IMAD.WIDE.U32 R2, R7, 0x4, R16 ;  /* 0x000000040702a825 */ /* 0x002fc800078e0010 */
[----:B------:R-:W-:Y:S01]  /*09d0*/  @!P2 IMAD.WIDE.U32 R4, R7, 0x4, R18 ;  /* 0x000000040704a825 */ /* 0x000fe200078e0012 */
[----:B------:R3:W-:Y:S04]  /*09e0*/  @!P2 ST.E desc[UR12][R2.64], R7 ;  /* 0x000000070200a985 */ /* 0x0007e8000c10190c */
[----:B------:R3:W-:Y:S02]  /*09f0*/  @!P2 ST.E desc[UR14][R4.64], R7 ;  /* 0x000000070400a985 */ /* 0x0007e4000c10190e */
.L_x_4:
[C---:B------:R-:W-:Y:S01]  /*0a00*/  ISETP.NE.AND P0, PT, R0.reuse, RZ, PT ;  /* 0x000000ff0000720c */ /* 0x040fe20003f05270 */
[----:B------:R-:W-:-:S12]  /*0a10*/  IMAD R28, R0, R0, RZ ;  /* 0x00000000001c7224 */ /* 0x000fd800078e02ff */
[----:B------:R-:W-:Y:S05]  /*0a20*/  @!P0 BRA `(.L_x_9) ;  /* 0x0000000800a08947 */ /* 0x000fea0003800000 */
[C---:B------:R-:W-:Y:S01]  /*0a30*/  ISETP.GE.U32.AND P0, PT, R28.reuse, 0x4, PT ;  /* 0x000000041c00780c */ /* 0x040fe20003f06070 */
[----:B0-23--:R-:W-:Y:S01]  /*0a40*/  IMAD R2, R29, R28, RZ ;  /* 0x0000001c1d027224 */ /* 0x00dfe200078e02ff */
[----:B------:R-:W-:Y:S01]  /*0a50*/  VIMNMX.U32 R3, PT, PT, R28, 0x1, !PT ;  /* 0x000000011c037848 */ /* 0x000fe20007fe0000 */
[----:B------:R-:W-:-:S10]  /*0a60*/  IMAD.MOV.U32 R27, RZ, RZ, RZ ;  /* 0x000000ffff1b7224 */ /* 0x000fd400078e00ff */
[----:B------:R-:W-:Y:S05]  /*0a70*/  @!P0 BRA `(.L_x_10) ;  /* 0x0000000800548947 */ /* 0x000fea0003800000 */
[----:B------:R-:W-:Y:S01]  /*0a80*/  LOP3.LUT R27, R3, 0xfffffffc, RZ, 0xc0, !PT ;  /* 0xfffffffc031b7812 */ /* 0x000fe200078ec0ff */
[----:B------:R-:W-:Y:S01]  /*0a90*/  BSSY.RECONVERGENT B0, `(.L_x_10) ;  /* 0x0000093000007945 */ /* 0x000fe20003800200 */
[----:B------:R-:W-:Y:S02]  /*0aa0*/  IMAD.MOV.U32 R31, RZ, RZ, RZ ;  /* 0x000000ffff1f7224 */ /* 0x000fe400078e00ff */
[----:B------:R-:W-:-:S13]  /*0ab0*/  ISETP.GT.AND P0, PT, R27, RZ, PT ;  /* 0x000000ff1b00720c */ /* 0x000fda0003f04270 */
[----:B------:R-:W-:Y:S05]  /*0ac0*/  @!P0 BRA `(.L_x_11) ;  /* 0x0000000400e08947 */ /* 0x000fea0003800000 */
[----:B------:R-:W-:Y:S01]  /*0ad0*/  IMAD.IADD R4, R27, 0x1, -R31 ;  /* 0x000000011b047824 */ /* 0x000fe200078e0a1f */
[----:B------:R-:W-:-:S04]  /*0ae0*/  PLOP3.LUT P0, PT, PT, PT, PT, 0x80, 0x8 ;  /* 0x000000000008781c */ /* 0x000fc80003f0f070 */
[----:B------:R-:W-:-:S13]  /*0af0*/  ISETP.GT.AND P2, PT, R4, 0xc, PT ;  /* 0x0000000c0400780c */ /* 0x000fda0003f44270 */
[----:B------:R-:W-:Y:S05]  /*0b00*/  @!P2 BRA `(.L_x_12) ;  /* 0x000000040020a947 */ /* 0x000fea0003800000 */
[----:B------:R-:W0:Y:S01]  /*0b10*/  S2R R5, SR_CgaCtaId ;  /* 0x0000000000057919 */ /* 0x000e220000008800 */
[----:B------:R-:W-:Y:S01]  /*0b20*/  MOV R30, 0x400 ;  /* 0x00000400001e7802 */ /* 0x000fe20000000f00 */
[----:B------:R-:W-:Y:S01]  /*0b30*/  BSSY.RECONVERGENT B1, `(.L_x_12) ;  /* 0x0000045000017945 */ /* 0x000fe20003800200 */
[----:B------:R-:W-:Y:S01]  /*0b40*/  PLOP3.LUT P0, PT, PT, PT, PT, 0x8, 0x80 ;  /* 0x000000000080781c */ /* 0x000fe20003f0e170 */
[----:B------:R-:W-:Y:S01]  /*0b50*/  VIADD R26, R27, 0xfffffff4 ;  /* 0xfffffff41b1a7836 */ /* 0x000fe20000000000 */
[----:B0-----:R-:W-:-:S11]  /*0b60*/  LEA R30, R5, R30, 0x18 ;  /* 0x0000001e051e7211 */ /* 0x001fd600078ec0ff */
.L_x_13:
[----:B0-----:R-:W0:Y:S01]  /*0b70*/  LDC.64 R32, c[0x0][0x380] ;  /* 0x0000e000ff207b82 */ /* 0x001e220000000a00 */
[----:B-1----:R-:W-:Y:S01]  /*0b80*/  R2UR UR4, R24 ;  /* 0x00000000180472ca */ /* 0x002fe200000e0000 */
[----:B------:R-:W-:Y:S01]  /*0b90*/  IMAD.IADD R23, R2, 0x1, R31 ;  /* 0x0000000102177824 */ /* 0x000fe200078e021f */
[C---:B------:R-:W-:Y:S02]  /*0ba0*/  R2UR UR5, R25.reuse ;  /* 0x00000000190572ca */ /* 0x040fe400000e0000 */
[C---:B------:R-:W-:Y:S02]  /*0bb0*/  R2UR UR6, R24.reuse ;  /* 0x00000000180672ca */ /* 0x040fe400000e0000 */
[C---:B------:R-:W-:Y:S02]  /*0bc0*/  R2UR UR7, R25.reuse ;  /* 0x00000000190772ca */ /* 0x040fe400000e0000 */
[----:B------:R-:W-:Y:S02]  /*0bd0*/  R2UR UR8, R24 ;  /* 0x00000000180872ca */ /* 0x000fe400000e0000 */
[----:B------:R-:W-:-:S02]  /*0be0*/  R2UR UR9, R25 ;  /* 0x00000000190972ca */ /* 0x000fc400000e0000 */
[C---:B------:R-:W-:Y:S02]  /*0bf0*/  R2UR UR10, R24.reuse ;  /* 0x00000000180a72ca */ /* 0x040fe400000e0000 */
[C---:B------:R-:W-:Y:S02]  /*0c00*/  R2UR UR11, R25.reuse ;  /* 0x00000000190b72ca */ /* 0x040fe400000e0000 */
[C---:B------:R-:W-:Y:S02]  /*0c10*/  R2UR UR12, R24.reuse ;  /* 0x00000000180c72ca */ /* 0x040fe400000e0000 */
[C---:B------:R-:W-:Y:S02]  /*0c20*/  R2UR UR13, R25.reuse ;  /* 0x00000000190d72ca */ /* 0x040fe400000e0000 */
[C---:B------:R-:W-:Y:S02]  /*0c30*/  R2UR UR14, R24.reuse ;  /* 0x00000000180e72ca */ /* 0x040fe400000e0000 */
[----:B------:R-:W-:Y:S01]  /*0c40*/  R2UR UR15, R25 ;  /* 0x00000000190f72ca */ /* 0x000fe200000e0000 */
[----:B0-----:R-:W-:Y:S01]  /*0c50*/  IMAD.WIDE R22, R23, 0x4, R32 ;  /* 0x0000000417167825 */ /* 0x001fe200078e0220 */
[----:B------:R-:W-:-:S02]  /*0c60*/  R2UR UR16, R24 ;  /* 0x00000000181072ca */ /* 0x000fc400000e0000 */
[C---:B------:R-:W-:Y:S02]  /*0c70*/  R2UR UR17, R25.reuse ;  /* 0x00000000191172ca */ /* 0x040fe400000e0000 */
[C---:B------:R-:W-:Y:S01]  /*0c80*/  R2UR UR18, R24.reuse ;  /* 0x00000000181272ca */ /* 0x040fe200000e0000 */
[----:B------:R-:W2:Y:S01]  /*0c90*/  LDG.E R4, desc[UR4][R22.64] ;  /* 0x0000000416047981 */ /* 0x000ea2000c1e1900 */
[C---:B------:R-:W-:Y:S02]  /*0ca0*/  R2UR UR19, R25.reuse ;  /* 0x00000000191372ca */ /* 0x040fe400000e0000 */
[C---:B------:R-:W-:Y:S01]  /*0cb0*/  R2UR UR20, R24.reuse ;  /* 0x00000000181472ca */ /* 0x040fe200000e0000 */
[----:B------:R-:W2:Y:S01]  /*0cc0*/  LDG.E R6, desc[UR8][R22.64+0x8] ;  /* 0x0000080816067981 */ /* 0x000ea2000c1e1900 */
[C---:B------:R-:W-:Y:S02]  /*0cd0*/  R2UR UR21, R25.reuse ;  /* 0x00000000191572ca */ /* 0x040fe400000e0000 */
[----:B------:R-:W-:Y:S01]  /*0ce0*/  R2UR UR22, R24 ;  /* 0x00000000181672ca */ /* 0x000fe200000e0000 */
[----:B------:R-:W2:Y:S01]  /*0cf0*/  LDG.E R7, desc[UR10][R22.64+0xc] ;  /* 0x00000c0a16077981 */ /* 0x000ea2000c1e1900 */
[----:B------:R-:W-:-:S02]  /*0d00*/  R2UR UR23, R25 ;  /* 0x00000000191772ca */ /* 0x000fc400000e0000 */
[C---:B------:R-:W-:Y:S02]  /*0d10*/  R2UR UR24, R24.reuse ;  /* 0x00000000181872ca */ /* 0x040fe400000e0000 */
        /* <DEDUP_REMOVED lines=9> */
[----:B------:R-:W-:Y:S02]  /*0db0*/  R2UR UR34, R24 ;  /* 0x00000000182272ca */ /* 0x000fe400000e0000 */
[----:B------:R-:W-:-:S02]  /*0dc0*/  R2UR UR35, R25 ;  /* 0x00000000192372ca */ /* 0x000fc400000e0000 */
[C-C-:B------:R-:W-:Y:S02]  /*0dd0*/  IADD3 R37, PT, PT, R2.reuse, 0x4, R31.reuse ;  /* 0x0000000402257810 */ /* 0x140fe40007ffe01f */
[C-C-:B------:R-:W-:Y:S02]  /*0de0*/  IADD3 R35, PT, PT, R2.reuse, 0x8, R31.reuse ;  /* 0x0000000802237810 */ /* 0x140fe40007ffe01f */
[----:B------:R-:W-:Y:S01]  /*0df0*/  IADD3 R5, PT, PT, R2, 0xc, R31 ;  /* 0x0000000c02057810 */ /* 0x000fe20007ffe01f */
[----:B------:R-:W-:-:S04]  /*0e00*/  IMAD.WIDE R36, R37, 0x4, R32 ;  /* 0x0000000425247825 */ /* 0x000fc800078e0220 */
[--C-:B------:R-:W-:Y:S01]  /*0e10*/  IMAD.WIDE R34, R35, 0x4, R32.reuse ;  /* 0x0000000423227825 */ /* 0x100fe200078e0220 */
[----:B------:R-:W3:Y:S03]  /*0e20*/  LDG.E R8, desc[UR12][R36.64] ;  /* 0x0000000c24087981 */ /* 0x000ee6000c1e1900 */
[----:B------:R-:W-:Y:S01]  /*0e30*/  IMAD.WIDE R32, R5, 0x4, R32 ;  /* 0x0000000405207825 */ /* 0x000fe200078e0220 */
[----:B------:R-:W3:Y:S04]  /*0e40*/  LDG.E R9, desc[UR14][R36.64+0x4] ;  /* 0x0000040e24097981 */ /* 0x000ee8000c1e1900 */
[----:B------:R-:W2:Y:S04]  /*0e50*/  LDG.E R5, desc[UR6][R22.64+0x4] ;  /* 0x0000040616057981 */ /* 0x000ea8000c1e1900 */
[----:B------:R-:W3:Y:S04]  /*0e60*/  LDG.E R10, desc[UR16][R36.64+0x8] ;  /* 0x00000810240a7981 */ /* 0x000ee8000c1e1900 */
[----:B------:R-:W3:Y:S04]  /*0e70*/  LDG.E R11, desc[UR18][R36.64+0xc] ;  /* 0x00000c12240b7981 */ /* 0x000ee8000c1e1900 */
[----:B------:R-:W4:Y:S04]  /*0e80*/  LDG.E R12, desc[UR20][R34.64] ;  /* 0x00000014220c7981 */ /* 0x000f28000c1e1900 */
[----:B------:R-:W4:Y:S04]  /*0e90*/  LDG.E R13, desc[UR22][R34.64+0x4] ;  /* 0x00000416220d7981 */ /* 0x000f28000c1e1900 */
[----:B------:R-:W4:Y:S04]  /*0ea0*/  LDG.E R14, desc[UR24][R34.64+0x8] ;  /* 0x00000818220e7981 */ /* 0x000f28000c1e1900 */
[----:B------:R-:W4:Y:S04]  /*0eb0*/  LDG.E R15, desc[UR26][R34.64+0xc] ;  /* 0x00000c1a220f7981 */ /* 0x000f28000c1e1900 */
[----:B------:R-:W5:Y:S04]  /*0ec0*/  LDG.E R20, desc[UR28][R32.64] ;  /* 0x0000001c20147981 */ /* 0x000f68000c1e1900 */
[----:B------:R-:W5:Y:S04]  /*0ed0*/  LDG.E R21, desc[UR30][R32.64+0x4] ;  /* 0x0000041e20157981 */ /* 0x000f68000c1e1900 */
[----:B------:R-:W5:Y:S04]  /*0ee0*/  LDG.E R22, desc[UR32][R32.64+0x8] ;  /* 0x0000082020167981 */ /* 0x000f68000c1e1900 */
[----:B------:R-:W5:Y:S01]  /*0ef0*/  LDG.E R23, desc[UR34][R32.64+0xc] ;  /* 0x00000c2220177981 */ /* 0x000f62000c1e1900 */
[----:B------:R-:W-:-:S02]  /*0f00*/  IMAD R38, R31, 0x4, R30 ;  /* 0x000000041f267824 */ /* 0x000fc400078e021e */
[----:B------:R-:W-:-:S05]  /*0f10*/  VIADD R31, R31, 0x10 ;  /* 0x000000101f1f7836 */ /* 0x000fca0000000000 */
[----:B------:R-:W-:Y:S01]  /*0f20*/  ISETP.GE.AND P2, PT, R31, R26, PT ;  /* 0x0000001a1f00720c */ /* 0x000fe20003f46270 */
[----:B--2---:R0:W-:Y:S04]  /*0f30*/  STS.128 [R38], R4 ;  /* 0x0000000426007388 */ /* 0x0041e80000000c00 */
[----:B---3--:R0:W-:Y:S04]  /*0f40*/  STS.128 [R38+0x10], R8 ;  /* 0x0000100826007388 */ /* 0x0081e80000000c00 */
[----:B----4-:R0:W-:Y:S04]  /*0f50*/  STS.128 [R38+0x20], R12 ;  /* 0x0000200c26007388 */ /* 0x0101e80000000c00 */
[----:B-----5:R0:W-:Y:S01]  /*0f60*/  STS.128 [R38+0x30], R20 ;  /* 0x0000301426007388 */ /* 0x0201e20000000c00 */
[----:B------:R-:W-:Y:S05]  /*0f70*/  @!P2 BRA `(.L_x_13) ;  /* 0xfffffff800fca947 */ /* 0x000fea000383ffff */
[----:B------:R-:W-:Y:S05]  /*0f80*/  BSYNC.RECONVERGENT B1 ;  /* 0x0000000000017941 */ /* 0x000fea0003800200 */
.L_x_12:
[----:B0-----:R-:W-:Y:S01]  /*0f90*/  IMAD.IADD R4, R27, 0x1, -R31 ;  /* 0x000000011b047824 */ /* 0x001fe200078e0a1f */
[----:B------:R-:W-:Y:S04]  /*0fa0*/  BSSY.RECONVERGENT B1, `(.L_x_14) ;  /* 0x0000028000017945 */ /* 0x000fe80003800200 */
[----:B------:R-:W-:-:S13]  /*0fb0*/  ISETP.GT.AND P2, PT, R4, 0x4, PT ;  /* 0x000000040400780c */ /* 0x000fda0003f44270 */
[----:B------:R-:W-:Y:S05]  /*0fc0*/  @!P2 BRA `(.L_x_15) ;  /* 0x000000000094a947 */ /* 0x000fea0003800000 */
[----:B------:R-:W0:Y:S01]  /*0fd0*/  LDC.64 R14, c[0x0][0x380] ;  /* 0x0000e000ff0e7b82 */ /* 0x000e220000000a00 */
        /* <DEDUP_REMOVED lines=16> */
[----:B------:R-:W-:Y:S01]  /*10e0*/  R2UR UR18, R24 ;  /* 0x00000000181272ca */ /* 0x000fe200000e0000 */
[----:B------:R-:W2:Y:S01]  /*10f0*/  LDG.E R4, desc[UR4][R12.64] ;  /* 0x000000040c047981 */ /* 0x000ea2000c1e1900 */
[----:B------:R-:W-:Y:S02]  /*1100*/  R2UR UR19, R25 ;  /* 0x00000000191372ca */ /* 0x000fe400000e0000 */
[----:B------:R-:W-:Y:S01]  /*1110*/  IADD3 R5, PT, PT, R2, 0x4, R31 ;  /* 0x0000000402057810 */ /* 0x000fe20007ffe01f */
[----:B------:R-:W2:Y:S04]  /*1120*/  LDG.E R6, desc[UR8][R12.64+0x8] ;  /* 0x000008080c067981 */ /* 0x000ea8000c1e1900 */
[----:B------:R-:W-:Y:S01]  /*1130*/  IMAD.WIDE R14, R5, 0x4, R14 ;  /* 0x00000004050e7825 */ /* 0x000fe200078e020e */
[----:B------:R-:W2:Y:S04]  /*1140*/  LDG.E R7, desc[UR10][R12.64+0xc] ;  /* 0x00000c0a0c077981 */ /* 0x000ea8000c1e1900 */
[----:B------:R-:W2:Y:S04]  /*1150*/  LDG.E R5, desc[UR6][R12.64+0x4] ;  /* 0x000004060c057981 */ /* 0x000ea8000c1e1900 */
[----:B------:R-:W3:Y:S04]  /*1160*/  LDG.E R8, desc[UR12][R14.64] ;  /* 0x0000000c0e087981 */ /* 0x000ee8000c1e1900 */
[----:B------:R-:W3:Y:S04]  /*1170*/  LDG.E R9, desc[UR14][R14.64+0x4] ;  /* 0x0000040e0e097981 */ /* 0x000ee8000c1e1900 */
[----:B------:R-:W3:Y:S04]  /*1180*/  LDG.E R10, desc[UR16][R14.64+0x8] ;  /* 0x000008100e0a7981 */ /* 0x000ee8000c1e1900 */
[----:B------:R-:W3:Y:S01]  /*1190*/  LDG.E R11, desc[UR18][R14.64+0xc] ;  /* 0x00000c120e0b7981 */ /* 0x000ee2000c1e1900 */
[----:B------:R-:W0:Y:S01]  /*11a0*/  S2UR UR5, SR_CgaCtaId ;  /* 0x00000000000579c3 */ /* 0x000e220000008800 */
[----:B------:R-:W-:-:S02]  /*11b0*/  UMOV UR4, 0x400 ;  /* 0x0000040000047882 */ /* 0x000fc40000000000 */
[----:B0-----:R-:W-:-:S06]  /*11c0*/  ULEA UR4, UR5, UR4, 0x18 ;  /* 0x0000000405047291 */ /* 0x001fcc000f8ec0ff */
[C---:B------:R-:W-:Y:S01]  /*11d0*/  LEA R20, R31.reuse, UR4, 0x2 ;  /* 0x000000041f147c11 */ /* 0x040fe2000f8e10ff */
[----:B------:R-:W-:Y:S01]  /*11e0*/  VIADD R31, R31, 0x8 ;  /* 0x000000081f1f7836 */ /* 0x000fe20000000000 */
[----:B------:R-:W-:-:S03]  /*11f0*/  PLOP3.LUT P0, PT, PT, PT, PT, 0x8, 0x80 ;  /* 0x000000000080781c */ /* 0x000fc60003f0e170 */
[----:B--2---:R0:W-:Y:S04]  /*1200*/  STS.128 [R20], R4 ;  /* 0x0000000414007388 */ /* 0x0041e80000000c00 */
[----:B---3--:R0:W-:Y:S06]  /*1210*/  STS.128 [R20+0x10], R8 ;  /* 0x0000100814007388 */ /* 0x0081ec0000000c00 */
.L_x_15:
[----:B------:R-:W-:Y:S05]  /*1220*/  BSYNC.RECONVERGENT B1 ;  /* 0x0000000000017941 */ /* 0x000fea0003800200 */
.L_x_14:
[----:B------:R-:W-:-:S13]  /*1230*/  ISETP.EQ.AND P2, PT, R31, R27, PT ;  /* 0x0000001b1f00720c */ /* 0x000fda0003f42270 */
[----:B------:R-:W-:Y:S05]  /*1240*/  @!P0 BRA P2, `(.L_x_16) ;  /* 0x00000000005c8947 */ /* 0x000fea0001000000 */
.L_x_11:
[----:B0-----:R-:W0:Y:S01]  /*1250*/  S2R R5, SR_CgaCtaId ;  /* 0x0000000000057919 */ /* 0x001e220000008800 */
[----:B------:R-:W-:-:S04]  /*1260*/  MOV R4, 0x400 ;  /* 0x0000040000047802 */ /* 0x000fc80000000f00 */
[----:B0-----:R-:W-:-:S07]  /*1270*/  LEA R10, R5, R4, 0x18 ;  /* 0x00000004050a7211 */ /* 0x001fce00078ec0ff */
.L_x_17:
[----:B--2---:R-:W0:Y:S01]  /*1280*/  LDC.64 R4, c[0x0][0x380] ;  /* 0x0000e000ff047b82 */ /* 0x004e220000000a00 */
[----:B-1----:R-:W-:Y:S01]  /*1290*/  R2UR UR4, R24 ;  /* 0x00000000180472ca */ /* 0x002fe200000e0000 */
[----:B------:R-:W-:Y:S01]  /*12a0*/  IMAD.IADD R9, R2, 0x1, R31 ;  /* 0x0000000102097824 */ /* 0x000fe200078e021f */
[C---:B------:R-:W-:Y:S02]  /*12b0*/  R2UR UR5, R25.reuse ;  /* 0x00000000190572ca */ /* 0x040fe400000e0000 */
[C---:B------:R-:W-:Y:S02]  /*12c0*/  R2UR UR6, R24.reuse ;  /* 0x00000000180672ca */ /* 0x040fe400000e0000 */
[C---:B------:R-:W-:Y:S02]  /*12d0*/  R2UR UR7, R25.reuse ;  /* 0x00000000190772ca */ /* 0x040fe400000e0000 */
[----:B------:R-:W-:Y:S02]  /*12e0*/  R2UR UR8, R24 ;  /* 0x00000000180872ca */ /* 0x000fe400000e0000 */
[----:B------:R-:W-:-:S02]  /*12f0*/  R2UR UR9, R25 ;  /* 0x00000000190972ca */ /* 0x000fc400000e0000 */
[----:B------:R-:W-:Y:S02]  /*1300*/  R2UR UR10, R24 ;  /* 0x00000000180a72ca */ /* 0x000fe400000e0000 */
[----:B------:R-:W-:Y:S01]  /*1310*/  R2UR UR11, R25 ;  /* 0x00000000190b72ca */ /* 0x000fe200000e0000 */
[----:B0-----:R-:W-:-:S05]  /*1320*/  IMAD.WIDE R8, R9, 0x4, R4 ;  /* 0x0000000409087825 */ /* 0x001fca00078e0204 */
[----:B------:R-:W2:Y:S04]  /*1330*/  LDG.E R4, desc[UR4][R8.64] ;  /* 0x0000000408047981 */ /* 0x000ea8000c1e1900 */
[----:B------:R-:W2:Y:S04]  /*1340*/  LDG.E R5, desc[UR6][R8.64+0x4] ;  /* 0x0000040608057981 */ /* 0x000ea8000c1e1900 */
[----:B------:R-:W2:Y:S04]  /*1350*/  LDG.E R6, desc[UR8][R8.64+0x8] ;  /* 0x0000080808067981 */ /* 0x000ea8000c1e1900 */
[----:B------:R-:W2:Y:S01]  /*1360*/  LDG.E R7, desc[UR10][R8.64+0xc] ;  /* 0x00000c0a08077981 */ /* 0x000ea2000c1e1900 */
[----:B------:R-:W-:-:S02]  /*1370*/  IMAD R11, R31, 0x4, R10 ;  /* 0x000000041f0b7824 */ /* 0x000fc400078e020a */
[----:B------:R-:W-:-:S05]  /*1380*/  VIADD R31, R31, 0x4 ;  /* 0x000000041f1f7836 */ /* 0x000fca0000000000 */
[----:B------:R-:W-:Y:S01]  /*1390*/  ISETP.NE.AND P0, PT, R31, R27, PT ;  /* 0x0000001b1f00720c */ /* 0x000fe20003f05270 */
[----:B--2---:R2:W-:-:S12]  /*13a0*/  STS.128 [R11], R4 ;  /* 0x000000040b007388 */ /* 0x0045d80000000c00 */
[----:B------:R-:W-:Y:S05]  /*13b0*/  @P0 BRA `(.L_x_17) ;  /* 0xfffffffc00b00947 */ /* 0x000fea000383ffff */
.L_x_16:
[----:B------:R-:W-:Y:S05]  /*13c0*/  BSYNC.RECONVERGENT B0 ;  /* 0x0000000000007941 */ /* 0x000fea0003800200 */
.L_x_10:
[----:B------:R-:W-:-:S04]  /*13d0*/  LOP3.LUT R3, R3, 0x1, RZ, 0xc0, !PT ;  /* 0x0000000103037812 */ /* 0x000fc800078ec0ff */
[----:B------:R-:W-:-:S13]  /*13e0*/  ISETP.NE.U32.AND P0, PT, R3, 0x1, PT ;  /* 0x000000010300780c */ /* 0x000fda0003f05070 */
[----:B------:R-:W-:Y:S05]  /*13f0*/  @P0 BRA `(.L_x_9) ;  /* 0x00000000002c0947 */ /* 0x000fea0003800000 */
[----:B0-2---:R-:W0:Y:S01]  /*1400*/  LDC.64 R4, c[0x0][0x380] ;  /* 0x0000e000ff047b82 */ /* 0x005e220000000a00 */
[----:B-1----:R-:W-:Y:S01]  /*1410*/  R2UR UR4, R24 ;  /* 0x00000000180472ca */ /* 0x002fe200000e0000 */
[----:B------:R-:W-:Y:S01]  /*1420*/  IMAD.IADD R3, R2, 0x1, R27 ;  /* 0x0000000102037824 */ /* 0x000fe200078e021b */
[----:B------:R-:W-:-:S03]  /*1430*/  R2UR UR5, R25 ;  /* 0x00000000190572ca */ /* 0x000fc600000e0000 */
[----:B0-----:R-:W-:-:S10]  /*1440*/  IMAD.WIDE R2, R3, 0x4, R4 ;  /* 0x0000000403027825 */ /* 0x001fd400078e0204 */
[----:B------:R-:W2:Y:S01]  /*1450*/  LDG.E R2, desc[UR4][R2.64] ;  /* 0x0000000402027981 */ /* 0x000ea2000c1e1900 */
[----:B------:R-:W0:Y:S01]  /*1460*/  S2UR UR5, SR_CgaCtaId ;  /* 0x00000000000579c3 */ /* 0x000e220000008800 */
[----:B------:R-:W-:Y:S02]  /*1470*/  UMOV UR4, 0x400 ;  /* 0x0000040000047882 */ /* 0x000fe40000000000 */
[----:B0-----:R-:W-:-:S06]  /*1480*/  ULEA UR4, UR5, UR4, 0x18 ;  /* 0x0000000405047291 */ /* 0x001fcc000f8ec0ff */
[----:B------:R-:W-:-:S05]  /*1490*/  LEA R27, R27, UR4, 0x2 ;  /* 0x000000041b1b7c11 */ /* 0x000fca000f8e10ff */
[----:B--2---:R4:W-:Y:S02]  /*14a0*/  STS [R27], R2 ;  /* 0x000000021b007388 */ /* 0x0049e40000000800 */
.L_x_9:
[----:B0-234-:R-:W0:Y:S01]  /*14b0*/  S2R R2, SR_CgaCtaId ;  /* 0x0000000000027919 */ /* 0x01de220000008800 */
[----:B------:R-:W-:-:S04]  /*14c0*/  MOV R3, 0x400 ;  /* 0x0000040000037802 */ /* 0x000fc80000000f00 */
[----:B0-----:R-:W-:-:S05]  /*14d0*/  LEA R3, R2, R3, 0x18 ;  /* 0x0000000302037211 */ /* 0x001fca00078ec0ff */
[----:B------:R-:W-:Y:S01]  /*14e0*/  IMAD R2, R28, 0x4, R3 ;  /* 0x000000041c027824 */ /* 0x000fe200078e0203 */
[----:B------:R-:W-:Y:S06]  /*14f0*/  @!P1 BRA `(.L_x_18) ;  /* 0x0000004000409947 */ /* 0x000fec0003800000 */
        /* <DEDUP_REMOVED lines=8> */
.L_x_20:
[----:B0-----:R-:W0:Y:S01]  /*1580*/  LDC.64 R4, c[0x0][0x388] ;  /* 0x0000e200ff047b82 */ /* 0x001e220000000a00 */
[C---:B-1----:R-:W-:Y:S01]  /*1590*/  R2UR UR4, R24.reuse ;  /* 0x00000000180472ca */ /* 0x042fe200000e0000 */
[----:B------:R-:W-:Y:S01]  /*15a0*/  IMAD R9, R29, R0, R6 ;  /* 0x000000001d097224 */ /* 0x000fe200078e0206 */
        /* <DEDUP_REMOVED lines=18> */
[----:B------:R-:W3:Y:S01]  /*16d0*/  LDG.E R10, desc[UR6][R4.64+0x4] ;  /* 0x00000406040a7981 */ /* 0x000ee2000c1e1900 */
[C---:B------:R-:W-:Y:S02]  /*16e0*/  R2UR UR21, R25.reuse ;  /* 0x00000000191572ca */ /* 0x040fe400000e0000 */
[----:B------:R-:W-:Y:S01]  /*16f0*/  R2UR UR22, R24 ;  /* 0x00000000181672ca */ /* 0x000fe200000e0000 */
[----:B------:R-:W4:Y:S01]  /*1700*/  LDG.E R12, desc[UR8][R4.64+0x8] ;  /* 0x00000808040c7981 */ /* 0x000f22000c1e1900 */
[----:B------:R-:W-:-:S02]  /*1710*/  R2UR UR23, R25 ;  /* 0x00000000191772ca */ /* 0x000fc400000e0000 */
[C---:B------:R-:W-:Y:S01]  /*1720*/  R2UR UR24, R24.reuse ;  /* 0x00000000181872ca */ /* 0x040fe200000e0000 */
[----:B------:R-:W5:Y:S01]  /*1730*/  LDG.E R14, desc[UR10][R4.64+0xc] ;  /* 0x00000c0a040e7981 */ /* 0x000f62000c1e1900 */
[C---:B------:R-:W-:Y:S02]  /*1740*/  R2UR UR25, R25.reuse ;  /* 0x00000000191972ca */ /* 0x040fe400000e0000 */
[C---:B------:R-:W-:Y:S01]  /*1750*/  R2UR UR26, R24.reuse ;  /* 0x00000000181a72ca */ /* 0x040fe200000e0000 */
[----:B------:R-:W5:Y:S01]  /*1760*/  LDG.E R20, desc[UR12][R4.64+0x10] ;  /* 0x0000100c04147981 */ /* 0x000f62000c1e1900 */
[C---:B------:R-:W-:Y:S02]  /*1770*/  R2UR UR27, R25.reuse ;  /* 0x00000000191b72ca */ /* 0x040fe400000e0000 */
[----:B------:R-:W-:Y:S01]  /*1780*/  R2UR UR28, R24 ;  /* 0x00000000181c72ca */ /* 0x000fe200000e0000 */
[----:B------:R-:W5:Y:S01]  /*1790*/  LDG.E R22, desc[UR14][R4.64+0x14] ;  /* 0x0000140e04167981 */ /* 0x000f62000c1e1900 */
        /* <DEDUP_REMOVED lines=9> */
[----:B------:R-:W-:-:S03]  /*1830*/  R2UR UR35, R25 ;  /* 0x00000000192372ca */ /* 0x000fc600000e0000 */
[----:B------:R-:W5:Y:S04]  /*1840*/  LDG.E R34, desc[UR22][R4.64+0x24] ;  /* 0x0000241604227981 */ /* 0x000f68000c1e1900 */
[----:B------:R-:W5:Y:S04]  /*1850*/  LDG.E R36, desc[UR24][R4.64+0x28] ;  /* 0x0000281804247981 */ /* 0x000f68000c1e1900 */
[----:B------:R-:W5:Y:S04]  /*1860*/  LDG.E R38, desc[UR26][R4.64+0x2c] ;  /* 0x00002c1a04267981 */ /* 0x000f68000c1e1900 */
[----:B------:R-:W5:Y:S04]  /*1870*/  LDG.E R40, desc[UR28][R4.64+0x30] ;  /* 0x0000301c04287981 */ /* 0x000f68000c1e1900 */
[----:B------:R-:W5:Y:S04]  /*1880*/  LDG.E R42, desc[UR30][R4.64+0x34] ;  /* 0x0000341e042a7981 */ /* 0x000f68000c1e1900 */
[----:B------:R-:W5:Y:S04]  /*1890*/  LDG.E R44, desc[UR32][R4.64+0x38] ;  /* 0x00003820042c7981 */ /* 0x000f68000c1e1900 */
[----:B------:R-:W5:Y:S01]  /*18a0*/  LDG.E R11, desc[UR34][R4.64+0x3c] ;  /* 0x00003c22040b7981 */ /* 0x000f62000c1e1900 */
[----:B------:R-:W-:-:S02]  /*18b0*/  IMAD R9, R6, 0x4, R2 ;  /* 0x0000000406097824 */ /* 0x000fc400078e0202 */
[----:B------:R-:W-:-:S05]  /*18c0*/  VIADD R6, R6, 0x10 ;  /* 0x0000001006067836 */ /* 0x000fca0000000000 */
[----:B------:R-:W-:Y:S01]  /*18d0*/  ISETP.NE.AND P0, PT, R6, R7, PT ;  /* 0x000000070600720c */ /* 0x000fe20003f05270 */
[----:B--2---:R0:W-:Y:S04]  /*18e0*/  STS [R9], R8 ;  /* 0x0000000809007388 */ /* 0x0041e80000000800 */
[----:B---3--:R0:W-:Y:S04]  /*18f0*/  STS [R9+0x4], R10 ;  /* 0x0000040a09007388 */ /* 0x0081e80000000800 */
[----:B----4-:R0:W-:Y:S04]  /*1900*/  STS [R9+0x8], R12 ;  /* 0x0000080c09007388 */ /* 0x0101e80000000800 */
[----:B-----5:R0:W-:Y:S04]  /*1910*/  STS [R9+0xc], R14 ;  /* 0x00000c0e09007388 */ /* 0x0201e80000000800 */
[----:B------:R0:W-:Y:S04]  /*1920*/  STS [R9+0x10], R20 ;  /* 0x0000101409007388 */ /* 0x0001e80000000800 */
        /* <DEDUP_REMOVED lines=10> */
[----:B------:R0:W-:Y:S01]  /*19d0*/  STS [R9+0x3c], R11 ;  /* 0x00003c0b09007388 */ /* 0x0001e20000000800 */
[----:B------:R-:W-:Y:S05]  /*19e0*/  @P0 BRA `(.L_x_20) ;  /* 0xfffffff800e40947 */ /* 0x000fea000383ffff */
[----:B------:R-:W-:Y:S05]  /*19f0*/  BSYNC.RECONVERGENT B0 ;  /* 0x0000000000007941 */ /* 0x000fea0003800200 */
.L_x_19:
[----:B------:R-:W-:Y:S05]  /*1a00*/  @!P1 BRA `(.L_x_21) ;  /* 0x00000004004c9947 */ /* 0x000fea0003800000 */
[----:B------:R-:W-:Y:S02]  /*1a10*/  ISETP.GE.U32.AND P0, PT, R13, 0x8, PT ;  /* 0x000000080d00780c */ /* 0x000fe40003f06070 */
[----:B0-----:R-:W-:-:S04]  /*1a20*/  LOP3.LUT R11, R0, 0x7, RZ, 0xc0, !PT ;  /* 0x00000007000b7812 */ /* 0x001fc800078ec0ff */
[----:B------:R-:W-:-:S07]  /*1a30*/  ISETP.NE.AND P1, PT, R11, RZ, PT ;  /* 0x000000ff0b00720c */ /* 0x000fce0003f25270 */
[----:B------:R-:W-:Y:S06]  /*1a40*/  @!P0 BRA `(.L_x_22) ;  /* 0x0000000000948947 */ /* 0x000fec0003800000 */
[----:B------:R-:W0:Y:S01]  /*1a50*/  LDC.64 R4, c[0x0][0x388] ;  /* 0x0000e200ff047b82 */ /* 0x000e220000000a00 */
        /* <DEDUP_REMOVED lines=18> */
[----:B------:R-:W-:-:S03]  /*1b80*/  R2UR UR19, R25 ;  /* 0x00000000191372ca */ /* 0x000fc600000e0000 */
[----:B------:R-:W3:Y:S04]  /*1b90*/  LDG.E R8, desc[UR6][R4.64+0x4] ;  /* 0x0000040604087981 */ /* 0x000ee8000c1e1900 */
[----:B------:R-:W4:Y:S04]  /*1ba0*/  LDG.E R10, desc[UR8][R4.64+0x8] ;  /* 0x00000808040a7981 */ /* 0x000f28000c1e1900 */
[----:B------:R-:W5:Y:S04]  /*1bb0*/  LDG.E R12, desc[UR10][R4.64+0xc] ;  /* 0x00000c0a040c7981 */ /* 0x000f68000c1e1900 */
[----:B------:R-:W5:Y:S04]  /*1bc0*/  LDG.E R14, desc[UR12][R4.64+0x10] ;  /* 0x0000100c040e7981 */ /* 0x000f68000c1e1900 */
[----:B------:R-:W5:Y:S04]  /*1bd0*/  LDG.E R20, desc[UR14][R4.64+0x14] ;  /* 0x0000140e04147981 */ /* 0x000f68000c1e1900 */
[----:B------:R-:W5:Y:S04]  /*1be0*/  LDG.E R22, desc[UR16][R4.64+0x18] ;  /* 0x0000181004167981 */ /* 0x000f68000c1e1900 */
[----:B------:R-:W5:Y:S01]  /*1bf0*/  LDG.E R26, desc[UR18][R4.64+0x1c] ;  /* 0x00001c12041a7981 */ /* 0x000f62000c1e1900 */
[----:B------:R-:W-:-:S02]  /*1c00*/  IMAD R9, R7, 0x4, R2 ;  /* 0x0000000407097824 */ /* 0x000fc400078e0202 */
[----:B------:R-:W-:-:S03]  /*1c10*/  VIADD R7, R7, 0x8 ;  /* 0x0000000807077836 */ /* 0x000fc60000000000 */
[----:B--2---:R0:W-:Y:S04]  /*1c20*/  STS [R9], R6 ;  /* 0x0000000609007388 */ /* 0x0041e80000000800 */
[----:B---3--:R0:W-:Y:S04]  /*1c30*/  STS [R9+0x4], R8 ;  /* 0x0000040809007388 */ /* 0x0081e80000000800 */
[----:B----4-:R0:W-:Y:S04]  /*1c40*/  STS [R9+0x8], R10 ;  /* 0x0000080a09007388 */ /* 0x0101e80000000800 */
[----:B-----5:R0:W-:Y:S04]  /*1c50*/  STS [R9+0xc], R12 ;  /* 0x00000c0c09007388 */ /* 0x0201e80000000800 */
[----:B------:R0:W-:Y:S04]  /*1c60*/  STS [R9+0x10], R14 ;  /* 0x0000100e09007388 */ /* 0x0001e80000000800 */
[----:B------:R0:W-:Y:S04]  /*1c70*/  STS [R9+0x14], R20 ;  /* 0x0000141409007388 */ /* 0x0001e80000000800 */
[----:B------:R0:W-:Y:S04]  /*1c80*/  STS [R9+0x18], R22 ;  /* 0x0000181609007388 */ /* 0x0001e80000000800 */
[----:B------:R0:W-:Y:S02]  /*1c90*/  STS [R9+0x1c], R26 ;  /* 0x00001c1a09007388 */ /* 0x0001e40000000800 */
.L_x_22:
[----:B------:R-:W-:Y:S04]  /*1ca0*/  BSSY.RECONVERGENT B0, `(.L_x_21) ;  /* 0x0000029000007945 */ /* 0x000fe80003800200 */
[----:B------:R-:W-:Y:S05]  /*1cb0*/  @!P1 BRA `(.L_x_23) ;  /* 0x00000000009c9947 */ /* 0x000fea0003800000 */
[----:B------:R-:W-:Y:S02]  /*1cc0*/  ISETP.GE.U32.AND P0, PT, R11, 0x4, PT ;  /* 0x000000040b00780c */ /* 0x000fe40003f06070 */
[----:B------:R-:W-:-:S04]  /*1cd0*/  LOP3.LUT R13, R0, 0x3, RZ, 0xc0, !PT ;  /* 0x00000003000d7812 */ /* 0x000fc800078ec0ff */
[----:B------:R-:W-:-:S07]  /*1ce0*/  ISETP.NE.AND P1, PT, R13, RZ, PT ;  /* 0x000000ff0d00720c */ /* 0x000fce0003f25270 */
[----:B------:R-:W-:Y:S06]  /*1cf0*/  @!P0 BRA `(.L_x_24) ;  /* 0x0000000000548947 */ /* 0x000fec0003800000 */
[----:B------:R-:W2:Y:S01]  /*1d00*/  LDC.64 R4, c[0x0][0x388] ;  /* 0x0000e200ff047b82 */ /* 0x000ea20000000a00 */
[C---:B-1----:R-:W-:Y:S01]  /*1d10*/  R2UR UR4, R24.reuse ;  /* 0x00000000180472ca */ /* 0x042fe200000e0000 */
[----:B0-----:R-:W-:Y:S01]  /*1d20*/  IMAD R9, R29, R0, R7 ;  /* 0x000000001d097224 */ /* 0x001fe200078e0207 */
[C---:B------:R-:W-:Y:S02]  /*1d30*/  R2UR UR5, R25.reuse ;  /* 0x00000000190572ca */ /* 0x040fe400000e0000 */
[C---:B------:R-:W-:Y:S02]  /*1d40*/  R2UR UR6, R24.reuse ;  /* 0x00000000180672ca */ /* 0x040fe400000e0000 */
[C---:B------:R-:W-:Y:S02]  /*1d50*/  R2UR UR7, R25.reuse ;  /* 0x00000000190772ca */ /* 0x040fe400000e0000 */
[----:B------:R-:W-:Y:S02]  /*1d60*/  R2UR UR8, R24 ;  /* 0x00000000180872ca */ /* 0x000fe400000e0000 */
[----:B------:R-:W-:-:S02]  /*1d70*/  R2UR UR9, R25 ;  /* 0x00000000190972ca */ /* 0x000fc400000e0000 */
[----:B------:R-:W-:Y:S02]  /*1d80*/  R2UR UR10, R24 ;  /* 0x00000000180a72ca */ /* 0x000fe400000e0000 */
[----:B------:R-:W-:Y:S01]  /*1d90*/  R2UR UR11, R25 ;  /* 0x00000000190b72ca */ /* 0x000fe200000e0000 */
[----:B--2---:R-:W-:-:S05]  /*1da0*/  IMAD.WIDE R4, R9, 0x4, R4 ;  /* 0x0000000409047825 */ /* 0x004fca00078e0204 */
[----:B------:R-:W2:Y:S04]  /*1db0*/  LDG.E R6, desc[UR4][R4.64] ;  /* 0x0000000404067981 */ /* 0x000ea8000c1e1900 */
[----:B------:R-:W3:Y:S04]  /*1dc0*/  LDG.E R8, desc[UR6][R4.64+0x4] ;  /* 0x0000040604087981 */ /* 0x000ee8000c1e1900 */
[----:B------:R-:W4:Y:S04]  /*1dd0*/  LDG.E R10, desc[UR8][R4.64+0x8] ;  /* 0x00000808040a7981 */ /* 0x000f28000c1e1900 */
[----:B------:R-:W5:Y:S01]  /*1de0*/  LDG.E R12, desc[UR10][R4.64+0xc] ;  /* 0x00000c0a040c7981 */ /* 0x000f62000c1e1900 */
[----:B------:R-:W-:-:S02]  /*1df0*/  IMAD R9, R7, 0x4, R2 ;  /* 0x0000000407097824 */ /* 0x000fc400078e0202 */
[----:B------:R-:W-:-:S03]  /*1e00*/  VIADD R7, R7, 0x4 ;  /* 0x0000000407077836 */ /* 0x000fc60000000000 */
[----:B--2---:R2:W-:Y:S04]  /*1e10*/  STS [R9], R6 ;  /* 0x0000000609007388 */ /* 0x0045e80000000800 */
[----:B---3--:R2:W-:Y:S04]  /*1e20*/  STS [R9+0x4], R8 ;  /* 0x0000040809007388 */ /* 0x0085e80000000800 */
[----:B----4-:R2:W-:Y:S04]  /*1e30*/  STS [R9+0x8], R10 ;  /* 0x0000080a09007388 */ /* 0x0105e80000000800 */
[----:B-----5:R2:W-:Y:S02]  /*1e40*/  STS [R9+0xc], R12 ;  /* 0x00000c0c09007388 */ /* 0x0205e40000000800 */
.L_x_24:
[----:B------:R-:W-:Y:S05]  /*1e50*/  @!P1 BRA `(.L_x_23) ;  /* 0x0000000000349947 */ /* 0x000fea0003800000 */
[----:B0-2---:R-:W0:Y:S01]  /*1e60*/  LDC.64 R8, c[0x0][0x388] ;  /* 0x0000e200ff087b82 */ /* 0x005e220000000a00 */
[----:B------:R-:W-:-:S07]  /*1e70*/  IMAD.MOV.U32 R6, RZ, RZ, RZ ;  /* 0x000000ffff067224 */ /* 0x000fce00078e00ff */
.L_x_25:
[----:B-1----:R-:W-:Y:S01]  /*1e80*/  R2UR UR4, R24 ;  /* 0x00000000180472ca */ /* 0x002fe200000e0000 */
[----:B------:R-:W-:Y:S01]  /*1e90*/  IMAD R5, R29, R0, R7 ;  /* 0x000000001d057224 */ /* 0x000fe200078e0207 */
[----:B------:R-:W-:-:S03]  /*1ea0*/  R2UR UR5, R25 ;  /* 0x00000000190572ca */ /* 0x000fc600000e0000 */
[----:B0--3--:R-:W-:-:S10]  /*1eb0*/  IMAD.WIDE R4, R5, 0x4, R8 ;  /* 0x0000000405047825 */ /* 0x009fd400078e0208 */
[----:B------:R-:W2:Y:S01]  /*1ec0*/  LDG.E R4, desc[UR4][R4.64] ;  /* 0x0000000404047981 */ /* 0x000ea2000c1e1900 */
[C---:B------:R-:W-:Y:S02]  /*1ed0*/  IMAD R11, R7.reuse, 0x4, R2 ;  /* 0x00000004070b7824 */ /* 0x040fe400078e0202 */
[----:B------:R-:W-:Y:S02]  /*1ee0*/  VIADD R6, R6, 0x1 ;  /* 0x0000000106067836 */ /* 0x000fe40000000000 */
[----:B------:R-:W-:-:S03]  /*1ef0*/  VIADD R7, R7, 0x1 ;  /* 0x0000000107077836 */ /* 0x000fc60000000000 */
[----:B------:R-:W-:Y:S01]  /*1f00*/  ISETP.NE.AND P0, PT, R6, R13, PT ;  /* 0x0000000d0600720c */ /* 0x000fe20003f05270 */
[----:B--2---:R3:W-:-:S12]  /*1f10*/  STS [R11], R4 ;  /* 0x000000040b007388 */ /* 0x0047d80000000800 */
[----:B------:R-:W-:Y:S05]  /*1f20*/  @P0 BRA `(.L_x_25) ;  /* 0xfffffffc00d40947 */ /* 0x000fea000383ffff */
.L_x_23:
[----:B------:R-:W-:Y:S05]  /*1f30*/  BSYNC.RECONVERGENT B0 ;  /* 0x0000000000007941 */ /* 0x000fea0003800200 */
.L_x_21:
[C---:B0-----:R-:W-:Y:S01]  /*1f40*/  LOP3.LUT R38, R0.reuse, 0x7, RZ, 0xc0, !PT ;  /* 0x0000000700267812 */ /* 0x041fe200078ec0ff */
[----:B------:R-:W-:Y:S01]  /*1f50*/  BSSY.RECONVERGENT B0, `(.L_x_26) ;  /* 0x00000d1000007945 */ /* 0x000fe20003800200 */
[C---:B------:R-:W-:Y:S02]  /*1f60*/  LOP3.LUT R37, R0.reuse, 0x3, RZ, 0xc0, !PT ;  /* 0x0000000300257812 */ /* 0x040fe400078ec0ff */
[----:B------:R-:W-:Y:S01]  /*1f70*/  LOP3.LUT R36, R0, 0x7ffffff8, RZ, 0xc0, !PT ;  /* 0x7ffffff800247812 */ /* 0x000fe200078ec0ff */
[----:B------:R-:W-:Y:S01]  /*1f80*/  VIADD R34, R38, 0xffffffff ;  /* 0xffffffff26227836 */ /* 0x000fe20000000000 */
[----:B------:R-:W-:Y:S01]  /*1f90*/  LOP3.LUT R35, R0, 0x1, RZ, 0xc0, !PT ;  /* 0x0000000100237812 */ /* 0x000fe200078ec0ff */
[----:B------:R-:W-:-:S07]  /*1fa0*/  IMAD.MOV.U32 R0, RZ, RZ, RZ ;  /* 0x000000ffff007224 */ /* 0x000fce00078e00ff */
.L_x_33:
[----:B0-2---:R-:W0:Y:S01]  /*1fb0*/  LDC R9, c[0x0][0x394] ;  /* 0x0000e500ff097b82 */ /* 0x005e220000000800 */
[----:B------:R-:W-:Y:S01]  /*1fc0*/  ISETP.GE.U32.AND P0, PT, R39, 0x7, PT ;  /* 0x000000072700780c */ /* 0x000fe20003f06070 */
[----:B------:R-:W-:Y:S02]  /*1fd0*/  IMAD.MOV.U32 R13, RZ, RZ, RZ ;  /* 0x000000ffff0d7224 */ /* 0x000fe400078e00ff */
[----:B0-----:R-:W-:-:S10]  /*1fe0*/  IMAD R8, R0, R9, RZ ;  /* 0x0000000900087224 */ /* 0x001fd400078e02ff */
[----:B----4-:R-:W-:Y:S05]  /*1ff0*/  @!P0 BRA `(.L_x_27) ;  /* 0x0000000400408947 */ /* 0x010fea0003800000 */
[----:B------:R-:W-:Y:S01]  /*2000*/  BSSY.RECONVERGENT B1, `(.L_x_28) ;  /* 0x000004e000017945 */ /* 0x000fe20003800200 */
[----:B---3--:R-:W-:-:S07]  /*2010*/  IMAD.MOV.U32 R11, RZ, RZ, RZ ;  /* 0x000000ffff0b7224 */ /* 0x008fce00078e00ff */
.L_x_29:
[----:B-1----:R-:W-:Y:S01]  /*2020*/  IMAD.IADD R27, R8, 0x1, R11 ;  /* 0x00000001081b7824 */ /* 0x002fe200078e020b */
[----:B------:R-:W0:Y:S01]  /*2030*/  LDC.64 R6, c[0x0][0x3a0] ;  /* 0x0000e800ff067b82 */ /* 0x000e220000000a00 */
[----:B------:R-:W-:Y:S01]  /*2040*/  VIADD R23, R11, 0x1 ;  /* 0x000000010b177836 */ /* 0x000fe20000000000 */
[----:B-1----:R-:W-:Y:S01]  /*2050*/  R2UR UR4, R24 ;  /* 0x00000000180472ca */ /* 0x002fe200000e0000 */
[----:B------:R-:W-:Y:S01]  /*2060*/  IMAD R10, R27, 0x4, R3 ;  /* 0x000000041b0a7824 */ /* 0x000fe200078e0203 */
[----:B------:R-:W-:Y:S01]  /*2070*/  R2UR UR5, R25 ;  /* 0x00000000190572ca */ /* 0x000fe200000e0000 */
[C---:B------:R-:W-:Y:S01]  /*2080*/  VIADD R31, R11.reuse, 0x2 ;  /* 0x000000020b1f7836 */ /* 0x040fe20000000000 */
[C---:B------:R-:W-:Y:S01]  /*2090*/  ISETP.NE.AND P5, PT, R0.reuse, R23, PT ;  /* 0x000000170000720c */ /* 0x040fe20003fa5270 */
[C---:B------:R-:W-:Y:S01]  /*20a0*/  VIADD R23, R11.reuse, 0x3 ;  /* 0x000000030b177836 */ /* 0x040fe20000000000 */
[----:B------:R-:W1:Y:S01]  /*20b0*/  LDS R21, [R10] ;  /* 0x000000000a157984 */ /* 0x000e620000000800 */
[----:B------:R-:W2:Y:S01]  /*20c0*/  LDC.64 R4, c[0x0][0x398] ;  /* 0x0000e600ff047b82 */ /* 0x000ea20000000a00 */
[C---:B------:R-:W-:Y:S01]  /*20d0*/  ISETP.NE.AND P3, PT, R0.reuse, R31, PT ;  /* 0x0000001f0000720c */ /* 0x040fe20003f65270 */
[C---:B------:R-:W-:Y:S01]  /*20e0*/  VIADD R31, R11.reuse, 0x5 ;  /* 0x000000050b1f7836 */ /* 0x040fe20000000000 */
[----:B------:R-:W3:Y:S01]  /*20f0*/  LDS R15, [R10+0x4] ;  /* 0x000004000a0f7984 */ /* 0x000ee20000000800 */
[----:B------:R-:W-:Y:S01]  /*2100*/  ISETP.NE.AND P2, PT, R0, R23, PT ;  /* 0x000000170000720c */ /* 0x000fe20003f45270 */
[----:B------:R-:W-:Y:S01]  /*2110*/  VIADD R33, R11, 0x4 ;  /* 0x000000040b217836 */ /* 0x000fe20000000000 */
[----:B------:R-:W-:Y:S01]  /*2120*/  R2UR UR6, R24 ;  /* 0x00000000180672ca */ /* 0x000fe200000e0000 */
[----:B------:R-:W4:Y:S01]  /*2130*/  LDS R13, [R10+0x8] ;  /* 0x000008000a0d7984 */ /* 0x000f220000000800 */
[----:B------:R-:W-:-:S02]  /*2140*/  R2UR UR7, R25 ;  /* 0x00000000190772ca */ /* 0x000fc400000e0000 */
[C---:B------:R-:W-:Y:S01]  /*2150*/  R2UR UR8, R24.reuse ;  /* 0x00000000180872ca */ /* 0x040fe200000e0000 */
[----:B------:R-:W5:Y:S01]  /*2160*/  LDS R23, [R10+0xc] ;  /* 0x00000c000a177984 */ /* 0x000f620000000800 */
[C---:B------:R-:W-:Y:S02]  /*2170*/  R2UR UR9, R25.reuse ;  /* 0x00000000190972ca */ /* 0x040fe400000e0000 */
[----:B------:R-:W-:Y:S01]  /*2180*/  R2UR UR10, R24 ;  /* 0x00000000180a72ca */ /* 0x000fe200000e0000 */
[----:B------:R-:W5:Y:S01]  /*2190*/  LDS R41, [R10+0x10] ;  /* 0x000010000a297984 */ /* 0x000f620000000800 */
[----:B------:R-:W-:Y:S01]  /*21a0*/  R2UR UR11, R25 ;  /* 0x00000000190b72ca */ /* 0x000fe200000e0000 */
[----:B0-----:R-:W-:Y:S01]  /*21b0*/  IMAD.WIDE.U32 R6, R27, 0x4, R6 ;  /* 0x000000041b067825 */ /* 0x001fe200078e0006 */
[----:B------:R-:W-:Y:S01]  /*21c0*/  ISETP.NE.AND P0, PT, R0, R31, PT ;  /* 0x0000001f0000720c */ /* 0x000fe20003f05270 */
[----:B------:R-:W0:Y:S01]  /*21d0*/  LDS R43, [R10+0x14] ;  /* 0x000014000a2b7984 */ /* 0x000e220000000800 */
[----:B------:R-:W-:Y:S01]  /*21e0*/  R2UR UR12, R24 ;  /* 0x00000000180c72ca */ /* 0x000fe200000e0000 */
[----:B------:R-:W-:Y:S01]  /*21f0*/  VIADD R31, R11, 0x6 ;  /* 0x000000060b1f7836 */ /* 0x000fe20000000000 */
[----:B------:R-:W-:Y:S01]  /*2200*/  R2UR UR13, R25 ;  /* 0x00000000190d72ca */ /* 0x000fe200000e0000 */
[----:B------:R-:W0:Y:S01]  /*2210*/  LDS R45, [R10+0x18] ;  /* 0x000018000a2d7984 */ /* 0x000e220000000800 */
[----:B------:R-:W-:Y:S01]  /*2220*/  ISETP.NE.AND P4, PT, R0, R11, PT ;  /* 0x0000000b0000720c */ /* 0x000fe20003f85270 */
[----:B--2---:R-:W-:Y:S01]  /*2230*/  IMAD.WIDE.U32 R4, R27, 0x4, R4 ;  /* 0x000000041b047825 */ /* 0x004fe200078e0004 */
[----:B------:R-:W-:Y:S01]  /*2240*/  R2UR UR14, R24 ;  /* 0x00000000180e72ca */ /* 0x000fe200000e0000 */
[----:B------:R-:W2:Y:S01]  /*2250*/  LDS R12, [R10+0x1c] ;  /* 0x00001c000a0c7984 */ /* 0x000ea20000000800 */
[----:B------:R-:W-:-:S02]  /*2260*/  R2UR UR15, R25 ;  /* 0x00000000190f72ca */ /* 0x000fc400000e0000 */
[C---:B------:R-:W-:Y:S01]  /*2270*/  ISETP.NE.AND P1, PT, R0.reuse, R33, PT ;  /* 0x000000210000720c */ /* 0x040fe20003f25270 */
[C---:B------:R-:W-:Y:S01]  /*2280*/  VIADD R33, R11.reuse, 0x7 ;  /* 0x000000070b217836 */ /* 0x040fe20000000000 */
[----:B------:R-:W-:Y:S01]  /*2290*/  FSEL R27, RZ, 1, P4 ;  /* 0x3f800000ff1b7808 */ /* 0x000fe20002000000 */
[----:B------:R-:W-:Y:S01]  /*22a0*/  VIADD R11, R11, 0x8 ;  /* 0x000000080b0b7836 */ /* 0x000fe20000000000 */
[C---:B------:R-:W-:Y:S02]  /*22b0*/  ISETP.NE.AND P4, PT, R0.reuse, R31, PT ;  /* 0x0000001f0000720c */ /* 0x040fe40003f85270 */
[----:B------:R-:W-:Y:S02]  /*22c0*/  FSEL R31, RZ, 1, P5 ;  /* 0x3f800000ff1f7808 */ /* 0x000fe40002800000 */
[----:B------:R-:W-:Y:S01]  /*22d0*/  ISETP.NE.AND P5, PT, R0, R33, PT ;  /* 0x000000210000720c */ /* 0x000fe20003fa5270 */
[----:B-1----:R1:W-:Y:S01]  /*22e0*/  STG.E desc[UR4][R6.64], R21 ;  /* 0x0000001506007986 */ /* 0x0023e2000c101904 */
[----:B------:R-:W-:-:S02]  /*22f0*/  R2UR UR16, R24 ;  /* 0x00000000181072ca */ /* 0x000fc400000e0000 */
[C---:B------:R-:W-:Y:S01]  /*2300*/  R2UR UR17, R25.reuse ;  /* 0x00000000191172ca */ /* 0x040fe200000e0000 */
[----:B------:R-:W-:Y:S01]  /*2310*/  STG.E desc[UR6][R4.64], R27 ;  /* 0x0000001b04007986 */ /* 0x000fe2000c101906 */
[----:B------:R-:W-:Y:S02]  /*2320*/  FSEL R33, RZ, 1, P3 ;  /* 0x3f800000ff217808 */ /* 0x000fe40001800000 */
[C---:B------:R-:W-:Y:S01]  /*2330*/  R2UR UR18, R24.reuse ;  /* 0x00000000181272ca */ /* 0x040fe200000e0000 */
[----:B---3--:R3:W-:Y:S01]  /*2340*/  STG.E desc[UR8][R6.64+0x4], R15 ;  /* 0x0000040f06007986 */ /* 0x0087e2000c101908 */
[C---:B------:R-:W-:Y:S02]  /*2350*/  R2UR UR19, R25.reuse ;  /* 0x00000000191372ca */ /* 0x040fe400000e0000 */
[----:B------:R-:W-:Y:S01]  /*2360*/  R2UR UR20, R24 ;  /* 0x00000000181472ca */ /* 0x000fe200000e0000 */
[----:B------:R0:W-:Y:S01]  /*2370*/  STG.E desc[UR10][R4.64+0x4], R31 ;  /* 0x0000041f04007986 */ /* 0x0001e2000c10190a */
[----:B------:R-:W-:-:S02]  /*2380*/  R2UR UR21, R25 ;  /* 0x00000000191572ca */ /* 0x000fc400000e0000 */
[----:B------:R-:W-:Y:S01]  /*2390*/  R2UR UR22, R24 ;  /* 0x00000000181672ca */ /* 0x000fe200000e0000 */
[----:B----4-:R4:W-:Y:S01]  /*23a0*/  STG.E desc[UR12][R6.64+0x8], R13 ;  /* 0x0000080d06007986 */ /* 0x0109e2000c10190c */
[----:B------:R-:W-:Y:S02]  /*23b0*/  R2UR UR23, R25 ;  /* 0x00000000191772ca */ /* 0x000fe400000e0000 */
[----:B-1----:R-:W-:Y:S01]  /*23c0*/  FSEL R21, RZ, 1, P0 ;  /* 0x3f800000ff157808 */ /* 0x002fe20000000000 */
[----:B------:R1:W-:Y:S01]  /*23d0*/  STG.E desc[UR14][R4.64+0x8], R33 ;  /* 0x0000082104007986 */ /* 0x0003e2000c10190e */
[----:B---3--:R-:W-:Y:S02]  /*23e0*/  FSEL R15, RZ, 1, P2 ;  /* 0x3f800000ff0f7808 */ /* 0x008fe40001000000 */
[----:B------:R-:W-:Y:S01]  /*23f0*/  ISETP.NE.AND P0, PT, R11, R36, PT ;  /* 0x000000240b00720c */ /* 0x000fe20003f05270 */
[----:B-----5:R1:W-:Y:S01]  /*2400*/  STG.E desc[UR4][R6.64+0xc], R23 ;  /* 0x00000c1706007986 */ /* 0x0203e2000c101904 */
[----:B------:R-:W-:-:S02]  /*2410*/  FSEL R27, RZ, 1, P4 ;  /* 0x3f800000ff1b7808 */ /* 0x000fc40002000000 */
[----:B0-----:R-:W-:Y:S01]  /*2420*/  FSEL R31, RZ, 1, P5 ;  /* 0x3f800000ff1f7808 */ /* 0x001fe20002800000 */
[----:B------:R1:W-:Y:S01]  /*2430*/  STG.E desc[UR6][R4.64+0xc], R15 ;  /* 0x00000c0f04007986 */ /* 0x0003e2000c101906 */
[----:B----4-:R-:W-:-:S03]  /*2440*/  FSEL R13, RZ, 1, P1 ;  /* 0x3f800000ff0d7808 */ /* 0x010fc60000800000 */
[----:B------:R1:W-:Y:S04]  /*2450*/  STG.E desc[UR8][R6.64+0x10], R41 ;  /* 0x0000102906007986 */ /* 0x0003e8000c101908 */
[----:B------:R1:W-:Y:S04]  /*2460*/  STG.E desc[UR10][R4.64+0x10], R13 ;  /* 0x0000100d04007986 */ /* 0x0003e8000c10190a */
[----:B------:R1:W-:Y:S04]  /*2470*/  STG.E desc[UR12][R6.64+0x14], R43 ;  /* 0x0000142b06007986 */ /* 0x0003e8000c10190c */
[----:B------:R1:W-:Y:S04]  /*2480*/  STG.E desc[UR14][R4.64+0x14], R21 ;  /* 0x0000141504007986 */ /* 0x0003e8000c10190e */
[----:B------:R1:W-:Y:S04]  /*2490*/  STG.E desc[UR16][R6.64+0x18], R45 ;  /* 0x0000182d06007986 */ /* 0x0003e8000c101910 */
[----:B------:R1:W-:Y:S04]  /*24a0*/  STG.E desc[UR18][R4.64+0x18], R27 ;  /* 0x0000181b04007986 */ /* 0x0003e8000c101912 */
[----:B--2---:R1:W-:Y:S04]  /*24b0*/  STG.E desc[UR20][R6.64+0x1c], R12 ;  /* 0x00001c0c06007986 */ /* 0x0043e8000c101914 */
[----:B------:R1:W-:Y:S01]  /*24c0*/  STG.E desc[UR22][R4.64+0x1c], R31 ;  /* 0x00001c1f04007986 */ /* 0x0003e2000c101916 */
[----:B------:R-:W-:Y:S05]  /*24d0*/  @P0 BRA `(.L_x_29) ;  /* 0xfffffff800d00947 */ /* 0x000fea000383ffff */
[----:B------:R-:W-:Y:S05]  /*24e0*/  BSYNC.RECONVERGENT B1 ;  /* 0x0000000000017941 */ /* 0x000fea0003800200 */
.L_x_28:
[----:B-1----:R-:W-:-:S07]  /*24f0*/  IMAD.MOV.U32 R13, RZ, RZ, R36 ;  /* 0x000000ffff0d7224 */ /* 0x002fce00078e0024 */
.L_x_27:
[----:B------:R-:W-:-:S13]  /*2500*/  ISETP.NE.AND P0, PT, R38, RZ, PT ;  /* 0x000000ff2600720c */ /* 0x000fda0003f05270 */
[----:B------:R-:W-:Y:S05]  /*2510*/  @!P0 BRA `(.L_x_30) ;  /* 0x0000000400c48947 */ /* 0x000fea0003800000 */
[----:B------:R-:W-:Y:S02]  /*2520*/  ISETP.GE.U32.AND P1, PT, R34, 0x3, PT ;  /* 0x000000032200780c */ /* 0x000fe40003f26070 */
[----:B------:R-:W-:-:S11]  /*2530*/  ISETP.NE.AND P0, PT, R37, RZ, PT ;  /* 0x000000ff2500720c */ /* 0x000fd60003f05270 */
[----:B------:R-:W-:Y:S05]  /*2540*/  @!P1 BRA `(.L_x_31) ;  /* 0x0000000000d89947 */ /* 0x000fea0003800000 */
[C---:B------:R-:W-:Y:S01]  /*2550*/  IMAD.IADD R27, R8.reuse, 0x1, R13 ;  /* 0x00000001081b7824 */ /* 0x040fe200078e020d */
[----:B------:R-:W0:Y:S01]  /*2560*/  LDC.64 R6, c[0x0][0x3a0] ;  /* 0x0000e800ff067b82 */ /* 0x000e220000000a00 */
[----:B------:R-:W2:Y:S01]  /*2570*/  LDCU.64 UR4, c[0x0][0x3a0] ;  /* 0x00007400ff0477ac */ /* 0x000ea20008000a00 */
[----:B------:R-:W-:Y:S01]  /*2580*/  IADD3 R14, P2, PT, R8, R13, RZ ;  /* 0x0000000d080e7210 */ /* 0x000fe20007f5e0ff */
[----:B------:R-:W-:Y:S01]  /*2590*/  IMAD R12, R27, 0x4, R3 ;  /* 0x000000041b0c7824 */ /* 0x000fe200078e0203 */
[----:B-1----:R-:W-:Y:S01]  /*25a0*/  R2UR UR8, R24 ;  /* 0x00000000180872ca */ /* 0x002fe200000e0000 */
[----:B------:R-:W1:Y:S01]  /*25b0*/  LDCU.64 UR6, c[0x0][0x398] ;  /* 0x00007300ff0677ac */ /* 0x000e620008000a00 */
[----:B---3--:R-:W-:Y:S01]  /*25c0*/  VIADD R11, R13, 0x1 ;  /* 0x000000010d0b7836 */ /* 0x008fe20000000000 */
[----:B------:R-:W-:Y:S01]  /*25d0*/  R2UR UR9, R25 ;  /* 0x00000000190972ca */ /* 0x000fe200000e0000 */
[----:B------:R-:W3:Y:S01]  /*25e0*/  LDS R31, [R12] ;  /* 0x000000000c1f7984 */ /* 0x000ee20000000800 */
[----:B------:R-:W4:Y:S01]  /*25f0*/  LDC.64 R4, c[0x0][0x398] ;  /* 0x0000e600ff047b82 */ /* 0x000f220000000a00 */
[----:B------:R-:W-:Y:S01]  /*2600*/  IMAD.X R43, RZ, RZ, RZ, P2 ;  /* 0x000000ffff2b7224 */ /* 0x000fe200010e06ff */
[C---:B------:R-:W-:Y:S01]  /*2610*/  ISETP.NE.AND P1, PT, R0.reuse, R11, PT ;  /* 0x0000000b0000720c */ /* 0x040fe20003f25270 */
[----:B------:R-:W5:Y:S01]  /*2620*/  LDS R23, [R12+0x4] ;  /* 0x000004000c177984 */ /* 0x000f620000000800 */
[----:B------:R-:W-:Y:S01]  /*2630*/  ISETP.NE.AND P2, PT, R0, R13, PT ;  /* 0x0000000d0000720c */ /* 0x000fe20003f45270 */
[----:B------:R-:W-:Y:S01]  /*2640*/  VIADD R33, R13, 0x2 ;  /* 0x000000020d217836 */ /* 0x000fe20000000000 */
[C---:B------:R-:W-:Y:S01]  /*2650*/  R2UR UR10, R24.reuse ;  /* 0x00000000180a72ca */ /* 0x040fe200000e0000 */
[----:B------:R-:W1:Y:S01]  /*2660*/  LDS R15, [R12+0x8] ;  /* 0x000008000c0f7984 */ /* 0x000e620000000800 */
[----:B------:R-:W-:Y:S01]  /*2670*/  R2UR UR11, R25 ;  /* 0x00000000190b72ca */ /* 0x000fe200000e0000 */
[----:B------:R-:W-:Y:S01]  /*2680*/  VIADD R41, R13, 0x3 ;  /* 0x000000030d297836 */ /* 0x000fe20000000000 */
[C---:B------:R-:W-:Y:S01]  /*2690*/  R2UR UR12, R24.reuse ;  /* 0x00000000180c72ca */ /* 0x040fe200000e0000 */
[----:B------:R2:W1:Y:S01]  /*26a0*/  LDS R21, [R12+0xc] ;  /* 0x00000c000c157984 */ /* 0x0004620000000800 */
[----:B------:R-:W-:Y:S01]  /*26b0*/  R2UR UR13, R25 ;  /* 0x00000000190d72ca */ /* 0x000fe200000e0000 */
[----:B------:R-:W-:Y:S01]  /*26c0*/  VIADD R13, R13, 0x4 ;  /* 0x000000040d0d7836 */ /* 0x000fe20000000000 */
[----:B------:R-:W-:Y:S01]  /*26d0*/  R2UR UR14, R24 ;  /* 0x00000000180e72ca */ /* 0x000fe200000e0000 */
[----:B0-----:R-:W-:Y:S01]  /*26e0*/  IMAD.WIDE.U32 R10, R27, 0x4, R6 ;  /* 0x000000041b0a7825 */ /* 0x001fe200078e0006 */
[----:B------:R-:W-:-:S02]  /*26f0*/  R2UR UR15, R25 ;  /* 0x00000000190f72ca */ /* 0x000fc400000e0000 */
[----:B------:R-:W-:Y:S01]  /*2700*/  R2UR UR16, R24 ;  /* 0x00000000181072ca */ /* 0x000fe200000e0000 */
[C---:B--2---:R-:W-:Y:S01]  /*2710*/  IMAD.SHL.U32 R12, R14.reuse, 0x4, RZ ;  /* 0x000000040e0c7824 */ /* 0x044fe200078e00ff */
[----:B------:R-:W-:Y:S02]  /*2720*/  SHF.L.U64.HI R14, R14, 0x2, R43 ;  /* 0x000000020e0e7819 */ /* 0x000fe4000001022b */
[----:B------:R-:W-:Y:S02]  /*2730*/  R2UR UR17, R25 ;  /* 0x00000000191172ca */ /* 0x000fe400000e0000 */
[----:B------:R-:W-:Y:S01]  /*2740*/  IADD3 R6, P5, PT, R12, UR4, RZ ;  /* 0x000000040c067c10 */ /* 0x000fe2000ffbe0ff */
[----:B----4-:R-:W-:Y:S01]  /*2750*/  IMAD.WIDE.U32 R4, R27, 0x4, R4 ;  /* 0x000000041b047825 */ /* 0x010fe200078e0004 */
[----:B------:R-:W-:Y:S02]  /*2760*/  R2UR UR4, R24 ;  /* 0x00000000180472ca */ /* 0x000fe400000e0000 */
[----:B------:R-:W-:-:S02]  /*2770*/  IADD3.X R7, PT, PT, R14, UR5, RZ, P5, !PT ;  /* 0x000000050e077c10 */ /* 0x000fc4000affe4ff */
[C---:B------:R-:W-:Y:S02]  /*2780*/  R2UR UR5, R25.reuse ;  /* 0x00000000190572ca */ /* 0x040fe400000e0000 */
[----:B------:R-:W-:Y:S02]  /*2790*/  FSEL R27, RZ, 1, P2 ;  /* 0x3f800000ff1b7808 */ /* 0x000fe40001000000 */
[----:B------:R-:W-:Y:S02]  /*27a0*/  R2UR UR18, R24 ;  /* 0x00000000181272ca */ /* 0x000fe400000e0000 */
[----:B------:R-:W-:Y:S02]  /*27b0*/  R2UR UR19, R25 ;  /* 0x00000000191372ca */ /* 0x000fe400000e0000 */
[C---:B------:R-:W-:Y:S01]  /*27c0*/  ISETP.NE.AND P3, PT, R0.reuse, R33, PT ;  /* 0x000000210000720c */ /* 0x040fe20003f65270 */
[----:B---3--:R1:W-:Y:S01]  /*27d0*/  STG.E desc[UR8][R10.64], R31 ;  /* 0x0000001f0a007986 */ /* 0x0083e2000c101908 */
[----:B------:R-:W-:-:S02]  /*27e0*/  ISETP.NE.AND P4, PT, R0, R41, PT ;  /* 0x000000290000720c */ /* 0x000fc40003f85270 */
[----:B------:R-:W-:Y:S01]  /*27f0*/  FSEL R33, RZ, 1, P3 ;  /* 0x3f800000ff217808 */ /* 0x000fe20001800000 */
[----:B------:R0:W-:Y:S01]  /*2800*/  STG.E desc[UR8][R4.64], R27 ;  /* 0x0000001b04007986 */ /* 0x0001e2000c101908 */
[----:B------:R-:W-:-:S03]  /*2810*/  FSEL R41, RZ, 1, P4 ;  /* 0x3f800000ff297808 */ /* 0x000fc60002000000 */
[----:B-----5:R0:W-:Y:S01]  /*2820*/  STG.E desc[UR10][R6.64+0x4], R23 ;  /* 0x0000041706007986 */ /* 0x0201e2000c10190a */
[----:B-1----:R-:W-:Y:S02]  /*2830*/  IADD3 R10, P2, PT, R12, UR6, RZ ;  /* 0x000000060c0a7c10 */ /* 0x002fe4000ff5e0ff */
[----:B------:R-:W-:Y:S02]  /*2840*/  FSEL R31, RZ, 1, P1 ;  /* 0x3f800000ff1f7808 */ /* 0x000fe40000800000 */
[----:B------:R-:W-:-:S05]  /*2850*/  IADD3.X R11, PT, PT, R14, UR7, RZ, P2, !PT ;  /* 0x000000070e0b7c10 */ /* 0x000fca00097fe4ff */
[----:B------:R0:W-:Y:S04]  /*2860*/  STG.E desc[UR4][R10.64+0x4], R31 ;  /* 0x0000041f0a007986 */ /* 0x0001e8000c101904 */
[----:B------:R0:W-:Y:S04]  /*2870*/  STG.E desc[UR12][R6.64+0x8], R15 ;  /* 0x0000080f06007986 */ /* 0x0001e8000c10190c */
[----:B------:R0:W-:Y:S04]  /*2880*/  STG.E desc[UR14][R10.64+0x8], R33 ;  /* 0x000008210a007986 */ /* 0x0001e8000c10190e */
[----:B------:R0:W-:Y:S04]  /*2890*/  STG.E desc[UR16][R6.64+0xc], R21 ;  /* 0x00000c1506007986 */ /* 0x0001e8000c101910 */
[----:B------:R0:W-:Y:S02]  /*28a0*/  STG.E desc[UR18][R10.64+0xc], R41 ;  /* 0x00000c290a007986 */ /* 0x0001e4000c101912 */
.L_x_31:
[----:B------:R-:W-:Y:S05]  /*28b0*/  @!P0 BRA `(.L_x_30) ;  /* 0x0000000000dc8947 */ /* 0x000fea0003800000 */
[----:B------:R-:W-:Y:S02]  /*28c0*/  ISETP.NE.AND P1, PT, R37, 0x1, PT ;  /* 0x000000012500780c */ /* 0x000fe40003f25270 */
[----:B------:R-:W-:-:S11]  /*28d0*/  ISETP.NE.AND P0, PT, R35, RZ, PT ;  /* 0x000000ff2300720c */ /* 0x000fd60003f05270 */
[----:B------:R-:W-:Y:S05]  /*28e0*/  @!P1 BRA `(.L_x_32) ;  /* 0x0000000000909947 */ /* 0x000fea0003800000 */
[C---:B0-----:R-:W-:Y:S01]  /*28f0*/  IMAD.IADD R15, R8.reuse, 0x1, R13 ;  /* 0x00000001080f7824 */ /* 0x041fe200078e020d */
[----:B---3--:R-:W0:Y:S01]  /*2900*/  LDC.64 R4, c[0x0][0x3a0] ;  /* 0x0000e800ff047b82 */ /* 0x008e220000000a00 */
[----:B------:R-:W2:Y:S01]  /*2910*/  LDCU.64 UR4, c[0x0][0x3a0] ;  /* 0x00007400ff0477ac */ /* 0x000ea20008000a00 */
[----:B------:R-:W-:Y:S01]  /*2920*/  VIADD R7, R13, 0x1 ;  /* 0x000000010d077836 */ /* 0x000fe20000000000 */
[----:B------:R-:W-:Y:S01]  /*2930*/  IADD3 R12, P1, PT, R8, R13, RZ ;  /* 0x0000000d080c7210 */ /* 0x000fe20007f3e0ff */
[----:B------:R-:W-:Y:S01]  /*2940*/  IMAD R6, R15, 0x4, R3 ;  /* 0x000000040f067824 */ /* 0x000fe200078e0203 */
[----:B------:R-:W3:Y:S01]  /*2950*/  LDCU.64 UR6, c[0x0][0x398] ;  /* 0x00007300ff0677ac */ /* 0x000ee20008000a00 */
[----:B-1----:R-:W-:Y:S02]  /*2960*/  R2UR UR8, R24 ;  /* 0x00000000180872ca */ /* 0x002fe400000e0000 */
[----:B------:R-:W1:Y:S01]  /*2970*/  LDC.64 R10, c[0x0][0x398] ;  /* 0x0000e600ff0a7b82 */ /* 0x000e620000000a00 */
[----:B------:R-:W4:Y:S01]  /*2980*/  LDS R21, [R6] ;  /* 0x0000000006157984 */ /* 0x000f220000000800 */
[----:B------:R-:W-:Y:S01]  /*2990*/  ISETP.NE.AND P3, PT, R0, R7, PT ;  /* 0x000000070000720c */ /* 0x000fe20003f65270 */
[----:B------:R-:W-:Y:S01]  /*29a0*/  IMAD.X R7, RZ, RZ, RZ, P1 ;  /* 0x000000ffff077224 */ /* 0x000fe200008e06ff */
[----:B------:R-:W-:Y:S01]  /*29b0*/  R2UR UR9, R25 ;  /* 0x00000000190972ca */ /* 0x000fe200000e0000 */
[----:B------:R2:W5:Y:S01]  /*29c0*/  LDS R27, [R6+0x4] ;  /* 0x00000400061b7984 */ /* 0x0005620000000800 */
[----:B------:R-:W-:-:S02]  /*29d0*/  R2UR UR10, R24 ;  /* 0x00000000180a72ca */ /* 0x000fc400000e0000 */
[C---:B------:R-:W-:Y:S01]  /*29e0*/  SHF.L.U64.HI R20, R12.reuse, 0x2, R7 ;  /* 0x000000020c147819 */ /* 0x040fe20000010207 */
[----:B------:R-:W-:Y:S01]  /*29f0*/  IMAD.SHL.U32 R12, R12, 0x4, RZ ;  /* 0x000000040c0c7824 */ /* 0x000fe200078e00ff */
[C---:B------:R-:W-:Y:S02]  /*2a00*/  R2UR UR11, R25.reuse ;  /* 0x00000000190b72ca */ /* 0x040fe400000e0000 */
[C---:B------:R-:W-:Y:S02]  /*2a10*/  R2UR UR12, R24.reuse ;  /* 0x00000000180c72ca */ /* 0x040fe400000e0000 */
[----:B------:R-:W-:Y:S02]  /*2a20*/  R2UR UR13, R25 ;  /* 0x00000000190d72ca */ /* 0x000fe400000e0000 */
[----:B------:R-:W-:Y:S01]  /*2a30*/  R2UR UR14, R24 ;  /* 0x00000000180e72ca */ /* 0x000fe200000e0000 */
[----:B0-----:R-:W-:Y:S01]  /*2a40*/  IMAD.WIDE.U32 R4, R15, 0x4, R4 ;  /* 0x000000040f047825 */ /* 0x001fe200078e0004 */
[----:B------:R-:W-:-:S02]  /*2a50*/  R2UR UR15, R25 ;  /* 0x00000000190f72ca */ /* 0x000fc400000e0000 */
[----:B------:R-:W-:Y:S01]  /*2a60*/  ISETP.NE.AND P1, PT, R0, R13, PT ;  /* 0x0000000d0000720c */ /* 0x000fe20003f25270 */
[----:B------:R-:W-:Y:S01]  /*2a70*/  VIADD R13, R13, 0x2 ;  /* 0x000000020d0d7836 */ /* 0x000fe20000000000 */
[C---:B--2---:R-:W-:Y:S01]  /*2a80*/  IADD3 R6, P2, PT, R12.reuse, UR4, RZ ;  /* 0x000000040c067c10 */ /* 0x044fe2000ff5e0ff */
[----:B-1----:R-:W-:Y:S01]  /*2a90*/  IMAD.WIDE.U32 R14, R15, 0x4, R10 ;  /* 0x000000040f0e7825 */ /* 0x002fe200078e000a */
[----:B---3--:R-:W-:Y:S02]  /*2aa0*/  IADD3 R10, P4, PT, R12, UR6, RZ ;  /* 0x000000060c0a7c10 */ /* 0x008fe4000ff9e0ff */
[----:B------:R-:W-:Y:S02]  /*2ab0*/  FSEL R23, RZ, 1, P1 ;  /* 0x3f800000ff177808 */ /* 0x000fe40000800000 */
[C---:B------:R-:W-:Y:S02]  /*2ac0*/  IADD3.X R7, PT, PT, R20.reuse, UR5, RZ, P2, !PT ;  /* 0x0000000514077c10 */ /* 0x040fe400097fe4ff */
[----:B------:R-:W-:-:S02]  /*2ad0*/  IADD3.X R11, PT, PT, R20, UR7, RZ, P4, !PT ;  /* 0x00000007140b7c10 */ /* 0x000fc4000a7fe4ff */
[----:B------:R-:W-:Y:S01]  /*2ae0*/  FSEL R31, RZ, 1, P3 ;  /* 0x3f800000ff1f7808 */ /* 0x000fe20001800000 */
[----:B----4-:R2:W-:Y:S04]  /*2af0*/  STG.E desc[UR8][R4.64], R21 ;  /* 0x0000001504007986 */ /* 0x0105e8000c101908 */
[----:B------:R2:W-:Y:S04]  /*2b00*/  STG.E desc[UR10][R14.64], R23 ;  /* 0x000000170e007986 */ /* 0x0005e8000c10190a */
[----:B-----5:R2:W-:Y:S04]  /*2b10*/  STG.E desc[UR12][R6.64+0x4], R27 ;  /* 0x0000041b06007986 */ /* 0x0205e8000c10190c */
[----:B------:R2:W-:Y:S02]  /*2b20*/  STG.E desc[UR14][R10.64+0x4], R31 ;  /* 0x0000041f0a007986 */ /* 0x0005e4000c10190e */
.L_x_32:
[----:B------:R-:W-:Y:S05]  /*2b30*/  @!P0 BRA `(.L_x_30) ;  /* 0x00000000003c8947 */ /* 0x000fea0003800000 */
[----:B0-23--:R-:W-:Y:S01]  /*2b40*/  IMAD.IADD R11, R8, 0x1, R13 ;  /* 0x00000001080b7824 */ /* 0x00dfe200078e020d */
[----:B------:R-:W0:Y:S01]  /*2b50*/  LDC.64 R4, c[0x0][0x3a0] ;  /* 0x0000e800ff047b82 */ /* 0x000e220000000a00 */
[C---:B-1----:R-:W-:Y:S02]  /*2b60*/  R2UR UR4, R24.reuse ;  /* 0x00000000180472ca */ /* 0x042fe400000e0000 */
[----:B------:R-:W-:Y:S01]  /*2b70*/  IMAD R8, R11, 0x4, R3 ;  /* 0x000000040b087824 */ /* 0x000fe200078e0203 */
[C---:B------:R-:W-:Y:S02]  /*2b80*/  R2UR UR5, R25.reuse ;  /* 0x00000000190572ca */ /* 0x040fe400000e0000 */
[----:B------:R-:W-:Y:S02]  /*2b90*/  R2UR UR6, R24 ;  /* 0x00000000180672ca */ /* 0x000fe400000e0000 */
[----:B------:R-:W1:Y:S01]  /*2ba0*/  LDS R15, [R8] ;  /* 0x00000000080f7984 */ /* 0x000e620000000800 */
[----:B------:R-:W2:Y:S01]  /*2bb0*/  LDC.64 R6, c[0x0][0x398] ;  /* 0x0000e600ff067b82 */ /* 0x000ea20000000a00 */
[----:B------:R-:W-:-:S02]  /*2bc0*/  R2UR UR7, R25 ;  /* 0x00000000190772ca */ /* 0x000fc400000e0000 */
[----:B------:R-:W-:Y:S01]  /*2bd0*/  ISETP.NE.AND P0, PT, R0, R13, PT ;  /* 0x0000000d0000720c */ /* 0x000fe20003f05270 */
[----:B0-----:R-:W-:-:S04]  /*2be0*/  IMAD.WIDE.U32 R4, R11, 0x4, R4 ;  /* 0x000000040b047825 */ /* 0x001fc800078e0004 */
[----:B--2---:R-:W-:Y:S01]  /*2bf0*/  IMAD.WIDE.U32 R6, R11, 0x4, R6 ;  /* 0x000000040b067825 */ /* 0x004fe200078e0006 */
[----:B------:R-:W-:Y:S01]  /*2c00*/  FSEL R11, RZ, 1, P0 ;  /* 0x3f800000ff0b7808 */ /* 0x000fe20000000000 */
[----:B-1----:R4:W-:Y:S04]  /*2c10*/  STG.E desc[UR4][R4.64], R15 ;  /* 0x0000000f04007986 */ /* 0x0029e8000c101904 */
[----:B------:R4:W-:Y:S02]  /*2c20*/  STG.E desc[UR6][R6.64], R11 ;  /* 0x0000000b06007986 */ /* 0x0009e4000c101906 */
.L_x_30:
[----:B------:R-:W-:-:S05]  /*2c30*/  VIADD R0, R0, 0x1 ;  /* 0x0000000100007836 */ /* 0x000fca0000000000 */
[----:B------:R-:W-:-:S13]  /*2c40*/  ISETP.NE.AND P0, PT, R0, R9, PT ;  /* 0x000000090000720c */ /* 0x000fda0003f05270 */
[----:B------:R-:W-:Y:S05]  /*2c50*/  @P0 BRA `(.L_x_33) ;  /* 0xfffffff000d40947 */ /* 0x000fea000383ffff */
[----:B------:R-:W-:Y:S05]  /*2c60*/  BSYNC.RECONVERGENT B0 ;  /* 0x0000000000007941 */ /* 0x000fea0003800200 */
.L_x_26:
[----:B------:R-:W1:Y:S01]  /*2c70*/  LDC.U16 R32, c[0x0][0x394] ;  /* 0x0000e500ff207b82 */ /* 0x000e620000000400 */
[----:B------:R-:W-:Y:S01]  /*2c80*/  BSSY.RECONVERGENT B0, `(.L_x_18) ;  /* 0x0000297000007945 */ /* 0x000fe20003800200 */
[----:B0-----:R-:W-:Y:S01]  /*2c90*/  IMAD.MOV.U32 R33, RZ, RZ, RZ ;  /* 0x000000ffff217224 */ /* 0x001fe200078e00ff */
[----:B--2---:R-:W-:Y:S02]  /*2ca0*/  PRMT R31, RZ, 0x7610, R31 ;  /* 0x00007610ff1f7816 */ /* 0x004fe4000000001f */
[----:B------:R-:W-:-:S07]  /*2cb0*/  PRMT R27, RZ, 0x7610, R27 ;  /* 0x00007610ff1b7816 */ /* 0x000fce000000001b */
.L_x_71:
[----:B---3--:R-:W-:Y:S01]  /*2cc0*/  IMAD.MOV R3, RZ, RZ, -R27 ;  /* 0x000000ffff037224 */ /* 0x008fe200078e0a1b */
[----:B0-----:R-:W0:Y:S01]  /*2cd0*/  LDCU UR4, c[0x0][0x394] ;  /* 0x00007280ff0477ac */ /* 0x001e220008000800 */
[----:B--234-:R-:W-:Y:S01]  /*2ce0*/  IMAD.MOV R11, RZ, RZ, -R31 ;  /* 0x000000ffff0b7224 */ /* 0x01cfe200078e0a1f */
[----:B------:R-:W-:Y:S01]  /*2cf0*/  LOP3.LUT R7, R31, 0x3, RZ, 0x3c, !PT ;  /* 0x000000031f077812 */ /* 0x000fe200078e3cff */
[----:B------:R-:W-:Y:S01]  /*2d00*/  BSSY.RECONVERGENT B1, `(.L_x_34) ;  /* 0x0000096000017945 */ /* 0x000fe20003800200 */
[----:B------:R-:W-:Y:S01]  /*2d10*/  PRMT R3, R3, 0x7710, RZ ;  /* 0x0000771003037816 */ /* 0x000fe200000000ff */
[----:B------:R-:W-:Y:S01]  /*2d20*/  IMAD.MOV.U32 R30, RZ, RZ, R33 ;  /* 0x000000ffff1e7224 */ /* 0x000fe200078e0021 */
[----:B------:R-:W-:Y:S01]  /*2d30*/  PRMT R11, R11, 0x7710, RZ ;  /* 0x000077100b0b7816 */ /* 0x000fe200000000ff */
[C---:B-1----:R-:W-:Y:S02]  /*2d40*/  IMAD.IADD R26, R32.reuse, 0x1, R7 ;  /* 0x00000001201a7824 */ /* 0x042fe400078e0207 */
[----:B------:R-:W-:-:S02]  /*2d50*/  IMAD.IADD R0, R32, 0x1, R3 ;  /* 0x0000000120007824 */ /* 0x000fc400078e0203 */
[--C-:B------:R-:W-:Y:S02]  /*2d60*/  IMAD.IADD R21, R39, 0x1, -R33.reuse ;  /* 0x0000000127157824 */ /* 0x100fe400078e0a21 */
[----:B------:R-:W-:Y:S01]  /*2d70*/  IMAD.MOV.U32 R5, RZ, RZ, RZ ;  /* 0x000000ffff057224 */ /* 0x000fe200078e00ff */
[----:B------:R-:W-:Y:S01]  /*2d80*/  LOP3.LUT R0, R0, 0xffff, RZ, 0xc0, !PT ;  /* 0x0000ffff00007812 */ /* 0x000fe200078ec0ff */
[----:B------:R-:W-:Y:S02]  /*2d90*/  IMAD.MOV.U32 R9, RZ, RZ, -0x1 ;  /* 0xffffffffff097424 */ /* 0x000fe400078e00ff */
[----:B------:R-:W-:Y:S01]  /*2da0*/  IMAD.MOV.U32 R4, RZ, RZ, R33 ;  /* 0x000000ffff047224 */ /* 0x000fe200078e0021 */
[----:B------:R-:W-:Y:S01]  /*2db0*/  LOP3.LUT R3, R0, 0x7, RZ, 0xc0, !PT ;  /* 0x0000000700037812 */ /* 0x000fe200078ec0ff */
[----:B------:R-:W-:Y:S01]  /*2dc0*/  IMAD.IADD R6, R32, 0x1, R11 ;  /* 0x0000000120067824 */ /* 0x000fe200078e020b */
[----:B0-----:R-:W-:-:S03]  /*2dd0*/  IADD3 R41, PT, PT, -R33, UR4, RZ ;  /* 0x0000000421297c10 */ /* 0x001fc6000fffe1ff */
[----:B------:R-:W-:Y:S01]  /*2de0*/  VIADD R3, R3, 0xffffffff ;  /* 0xffffffff03037836 */ /* 0x000fe20000000000 */
[----:B------:R-:W-:-:S04]  /*2df0*/  LOP3.LUT R7, R41, 0xfffffff8, RZ, 0xc0, !PT ;  /* 0xfffffff829077812 */ /* 0x000fc800078ec0ff */
[----:B------:R-:W-:Y:S01]  /*2e00*/  ISETP.GE.U32.AND P1, PT, R3, 0x3, PT ;  /* 0x000000030300780c */ /* 0x000fe20003f26070 */
[----:B------:R-:W-:-:S12]  /*2e10*/  IMAD.MOV.U32 R3, RZ, RZ, -0x1 ;  /* 0xffffffffff037424 */ /* 0x000fd800078e00ff */
.L_x_44:
[----:B------:R-:W-:Y:S01]  /*2e20*/  ISETP.GE.U32.AND P0, PT, R21, 0x7, PT ;  /* 0x000000071500780c */ /* 0x000fe20003f06070 */
[----:B------:R-:W-:Y:S01]  /*2e30*/  BSSY.RECONVERGENT B2, `(.L_x_35) ;  /* 0x0000038000027945 */ /* 0x000fe20003800200 */
[----:B------:R-:W-:Y:S01]  /*2e40*/  LOP3.LUT P2, RZ, R41, 0x7, RZ, 0xc0, !PT ;  /* 0x0000000729ff7812 */ /* 0x000fe2000784c0ff */
[----:B------:R-:W-:-:S10]  /*2e50*/  IMAD.MOV.U32 R11, RZ, RZ, R33 ;  /* 0x000000ffff0b7224 */ /* 0x000fd400078e0021 */
[----:B------:R-:W-:Y:S05]  /*2e60*/  @!P0 BRA `(.L_x_36) ;  /* 0x0000000000d08947 */ /* 0x000fea0003800000 */
[----:B------:R-:W0:Y:S01]  /*2e70*/  S2R R13, SR_CgaCtaId ;  /* 0x00000000000d7919 */ /* 0x000e220000008800 */
[----:B------:R-:W-:Y:S01]  /*2e80*/  MOV R8, 0x400 ;  /* 0x0000040000087802 */ /* 0x000fe20000000f00 */
[----:B------:R-:W-:Y:S02]  /*2e90*/  IMAD.MOV.U32 R10, RZ, RZ, RZ ;  /* 0x000000ffff0a7224 */ /* 0x000fe400078e00ff */
[----:B------:R-:W-:Y:S01]  /*2ea0*/  IMAD.MOV.U32 R11, RZ, RZ, R33 ;  /* 0x000000ffff0b7224 */ /* 0x000fe200078e0021 */
[----:B0-----:R-:W-:-:S07]  /*2eb0*/  LEA R8, R13, R8, 0x18 ;  /* 0x000000080d087211 */ /* 0x001fce00078ec0ff */
.L_x_37:
[----:B------:R-:W0:Y:S01]  /*2ec0*/  LDCU UR4, c[0x0][0x394] ;  /* 0x00007280ff0477ac */ /* 0x000e220008000800 */
[----:B------:R-:W-:Y:S02]  /*2ed0*/  VIADD R10, R10, 0x8 ;  /* 0x000000080a0a7836 */ /* 0x000fe40000000000 */
[----:B0-----:R-:W-:-:S04]  /*2ee0*/  IMAD R13, R4, UR4, R11 ;  /* 0x00000004040d7c24 */ /* 0x001fc8000f8e020b */
[----:B------:R-:W-:-:S05]  /*2ef0*/  IMAD R42, R13, 0x4, R8 ;  /* 0x000000040d2a7824 */ /* 0x000fca00078e0208 */
[----:B------:R-:W0:Y:S04]  /*2f00*/  LDS R20, [R42] ;  /* 0x000000002a147984 */ /* 0x000e280000000800 */
[----:B------:R-:W1:Y:S04]  /*2f10*/  LDS R22, [R42+0x4] ;  /* 0x000004002a167984 */ /* 0x000e680000000800 */
[----:B------:R-:W2:Y:S04]  /*2f20*/  LDS R14, [R42+0x8] ;  /* 0x000008002a0e7984 */ /* 0x000ea80000000800 */
[----:B------:R-:W3:Y:S04]  /*2f30*/  LDS R43, [R42+0xc] ;  /* 0x00000c002a2b7984 */ /* 0x000ee80000000800 */
[----:B------:R-:W4:Y:S04]  /*2f40*/  LDS R13, [R42+0x10] ;  /* 0x000010002a0d7984 */ /* 0x000f280000000800 */
[----:B------:R-:W5:Y:S04]  /*2f50*/  LDS R12, [R42+0x14] ;  /* 0x000014002a0c7984 */ /* 0x000f680000000800 */
[----:B------:R-:W-:Y:S01]  /*2f60*/  LDS R23, [R42+0x1c] ;  /* 0x00001c002a177984 */ /* 0x000fe20000000800 */
[----:B0-----:R-:W-:-:S04]  /*2f70*/  FSETP.GT.AND P3, PT, |R20|, R5, PT ;  /* 0x000000051400720b */ /* 0x001fc80003f64200 */
[----:B------:R-:W-:Y:S02]  /*2f80*/  FSEL R15, |R20|, R5, P3 ;  /* 0x00000005140f7208 */ /* 0x000fe40001800200 */
[----:B------:R-:W-:Y:S02]  /*2f90*/  SEL R3, R11, R3, P3 ;  /* 0x000000030b037207 */ /* 0x000fe40001800000 */
[----:B-1----:R-:W-:-:S04]  /*2fa0*/  FSETP.GT.AND P4, PT, |R22|, R15, PT ;  /* 0x0000000f1600720b */ /* 0x002fc80003f84200 */
[----:B------:R-:W-:Y:S02]  /*2fb0*/  FSEL R15, |R22|, R15, P4 ;  /* 0x0000000f160f7208 */ /* 0x000fe40002000200 */
[----:B------:R-:W0:Y:S01]  /*2fc0*/  LDS R22, [R42+0x18] ;  /* 0x000018002a167984 */ /* 0x000e220000000800 */
[----:B------:R-:W-:Y:S02]  /*2fd0*/  FSETP.GT.OR P5, PT, |R20|, R5, P4 ;  /* 0x000000051400720b */ /* 0x000fe400027a4600 */
[----:B--2---:R-:W-:Y:S02]  /*2fe0*/  FSETP.GT.AND P6, PT, |R14|, R15, PT ;  /* 0x0000000f0e00720b */ /* 0x004fe40003fc4200 */
[----:B------:R-:W-:Y:S02]  /*2ff0*/  SEL R9, R4, R9, P5 ;  /* 0x0000000904097207 */ /* 0x000fe40002800000 */
[----:B------:R-:W-:Y:S01]  /*3000*/  FSEL R40, |R14|, R15, P6 ;  /* 0x0000000f0e287208 */ /* 0x000fe20003000200 */
[----:B------:R-:W-:-:S03]  /*3010*/  @P4 VIADD R3, R11, 0x1 ;  /* 0x000000010b034836 */ /* 0x000fc60000000000 */
[----:B---3--:R-:W-:-:S04]  /*3020*/  FSETP.GT.AND P0, PT, |R43|, R40, PT ;  /* 0x000000282b00720b */ /* 0x008fc80003f04200 */
[----:B------:R-:W-:Y:S01]  /*3030*/  FSEL R40, |R43|, R40, P0 ;  /* 0x000000282b287208 */ /* 0x000fe20000000200 */
[----:B------:R-:W-:-:S03]  /*3040*/  @P6 VIADD R3, R11, 0x2 ;  /* 0x000000020b036836 */ /* 0x000fc60000000000 */
[----:B----4-:R-:W-:-:S04]  /*3050*/  FSETP.GT.AND P3, PT, |R13|, R40, PT ;  /* 0x000000280d00720b */ /* 0x010fc80003f64200 */
[-C--:B------:R-:W-:Y:S01]  /*3060*/  FSEL R5, |R13|, R40.reuse, P3 ;  /* 0x000000280d057208 */ /* 0x080fe20001800200 */
[C---:B------:R-:W-:Y:S01]  /*3070*/  @P0 VIADD R3, R11.reuse, 0x3 ;  /* 0x000000030b030836 */ /* 0x040fe20000000000 */
[----:B------:R-:W-:Y:S02]  /*3080*/  FSETP.GT.OR P0, PT, |R14|, R15, P0 ;  /* 0x0000000f0e00720b */ /* 0x000fe40000704600 */
[----:B-----5:R-:W-:Y:S02]  /*3090*/  FSETP.GT.AND P4, PT, |R12|, R5, PT ;  /* 0x000000050c00720b */ /* 0x020fe40003f84200 */
[----:B------:R-:W-:Y:S02]  /*30a0*/  SEL R9, R4, R9, P0 ;  /* 0x0000000904097207 */ /* 0x000fe40000000000 */
[----:B------:R-:W-:Y:S01]  /*30b0*/  FSEL R5, |R12|, R5, P4 ;  /* 0x000000050c057208 */ /* 0x000fe20002000200 */
[----:B------:R-:W-:Y:S01]  /*30c0*/  @P3 VIADD R3, R11, 0x4 ;  /* 0x000000040b033836 */ /* 0x000fe20000000000 */
[----:B------:R-:W-:-:S04]  /*30d0*/  FSETP.GT.OR P0, PT, |R13|, R40, P4 ;  /* 0x000000280d00720b */ /* 0x000fc80002704600 */
[----:B------:R-:W-:Y:S02]  /*30e0*/  SEL R9, R4, R9, P0 ;  /* 0x0000000904097207 */ /* 0x000fe40000000000 */
[----:B------:R-:W-:Y:S01]  /*30f0*/  ISETP.NE.AND P0, PT, R10, R7, PT ;  /* 0x000000070a00720c */ /* 0x000fe20003f05270 */
[----:B------:R-:W-:Y:S01]  /*3100*/  @P4 VIADD R3, R11, 0x5 ;  /* 0x000000050b034836 */ /* 0x000fe20000000000 */
[----:B0-----:R-:W-:-:S04]  /*3110*/  FSETP.GT.AND P5, PT, |R22|, R5, PT ;  /* 0x000000051600720b */ /* 0x001fc80003fa4200 */
[----:B------:R-:W-:-:S04]  /*3120*/  FSEL R22, |R22|, R5, P5 ;  /* 0x0000000516167208 */ /* 0x000fc80002800200 */
[----:B------:R-:W-:-:S04]  /*3130*/  FSETP.GT.AND P6, PT, |R23|, R22, PT ;  /* 0x000000161700720b */ /* 0x000fc80003fc4200 */
[C---:B------:R-:W-:Y:S01]  /*3140*/  SEL R9, R4.reuse, R9, P6 ;  /* 0x0000000904097207 */ /* 0x040fe20003000000 */
[----:B------:R-:W-:Y:S01]  /*3150*/  @P5 VIADD R3, R11, 0x6 ;  /* 0x000000060b035836 */ /* 0x000fe20000000000 */
[----:B------:R-:W-:Y:S02]  /*3160*/  FSEL R5, |R23|, R22, P6 ;  /* 0x0000001617057208 */ /* 0x000fe40003000200 */
[----:B------:R-:W-:-:S05]  /*3170*/  SEL R9, R4, R9, P5 ;  /* 0x0000000904097207 */ /* 0x000fca0002800000 */
[C---:B------:R-:W-:Y:S02]  /*3180*/  @P6 VIADD R3, R11.reuse, 0x7 ;  /* 0x000000070b036836 */ /* 0x040fe40000000000 */
[----:B------:R-:W-:Y:S01]  /*3190*/  VIADD R11, R11, 0x8 ;  /* 0x000000080b0b7836 */ /* 0x000fe20000000000 */
[----:B------:R-:W-:Y:S06]  /*31a0*/  @P0 BRA `(.L_x_37) ;  /* 0xfffffffc00440947 */ /* 0x000fec000383ffff */
.L_x_36:
[----:B------:R-:W-:Y:S05]  /*31b0*/  BSYNC.RECONVERGENT B2 ;  /* 0x0000000000027941 */ /* 0x000fea0003800200 */
.L_x_35:
[----:B------:R-:W-:Y:S04]  /*31c0*/  BSSY.RECONVERGENT B2, `(.L_x_38) ;  /* 0x0000045000027945 */ /* 0x000fe80003800200 */
[----:B------:R-:W-:Y:S05]  /*31d0*/  @!P2 BRA `(.L_x_39) ;  /* 0x00000004000ca947 */ /* 0x000fea0003800000 */
[----:B------:R-:W-:Y:S01]  /*31e0*/  BSSY.RECONVERGENT B3, `(.L_x_40) ;  /* 0x000001e000037945 */ /* 0x000fe20003800200 */
[----:B------:R-:W-:-:S03]  /*31f0*/  LOP3.LUT P5, RZ, R0, 0x3, RZ, 0xc0, !PT ;  /* 0x0000000300ff7812 */ /* 0x000fc600078ac0ff */
[----:B------:R-:W-:Y:S10]  /*3200*/  @!P1 BRA `(.L_x_41) ;  /* 0x00000000006c9947 */ /* 0x000ff40003800000 */
[----:B------:R-:W0:Y:S01]  /*3210*/  S2UR UR5, SR_CgaCtaId ;  /* 0x00000000000579c3 */ /* 0x000e220000008800 */
[----:B------:R-:W1:Y:S01]  /*3220*/  LDCU UR6, c[0x0][0x394] ;  /* 0x00007280ff0677ac */ /* 0x000e620008000800 */
[----:B------:R-:W-:Y:S01]  /*3230*/  UMOV UR4, 0x400 ;  /* 0x0000040000047882 */ /* 0x000fe20000000000 */
[----:B-1----:R-:W-:Y:S01]  /*3240*/  IMAD R8, R4, UR6, R11 ;  /* 0x0000000604087c24 */ /* 0x002fe2000f8e020b */
[----:B0-----:R-:W-:-:S06]  /*3250*/  ULEA UR4, UR5, UR4, 0x18 ;  /* 0x0000000405047291 */ /* 0x001fcc000f8ec0ff */
[----:B------:R-:W-:-:S05]  /*3260*/  LEA R8, R8, UR4, 0x2 ;  /* 0x0000000408087c11 */ /* 0x000fca000f8e10ff */
[----:B------:R-:W0:Y:S04]  /*3270*/  LDS R10, [R8] ;  /* 0x00000000080a7984 */ /* 0x000e280000000800 */
[----:B------:R-:W1:Y:S04]  /*3280*/  LDS R13, [R8+0x4] ;  /* 0x00000400080d7984 */ /* 0x000e680000000800 */
[----:B------:R-:W2:Y:S04]  /*3290*/  LDS R15, [R8+0x8] ;  /* 0x00000800080f7984 */ /* 0x000ea80000000800 */
[----:B------:R-:W3:Y:S01]  /*32a0*/  LDS R23, [R8+0xc] ;  /* 0x00000c0008177984 */ /* 0x000ee20000000800 */
[----:B0-----:R-:W-:-:S04]  /*32b0*/  FSETP.GT.AND P0, PT, |R10|, R5, PT ;  /* 0x000000050a00720b */ /* 0x001fc80003f04200 */
[----:B------:R-:W-:Y:S02]  /*32c0*/  FSEL R12, |R10|, R5, P0 ;  /* 0x000000050a0c7208 */ /* 0x000fe40000000200 */
[----:B------:R-:W-:Y:S02]  /*32d0*/  SEL R3, R11, R3, P0 ;  /* 0x000000030b037207 */ /* 0x000fe40000000000 */
[----:B-1----:R-:W-:-:S04]  /*32e0*/  FSETP.GT.AND P2, PT, |R13|, R12, PT ;  /* 0x0000000c0d00720b */ /* 0x002fc80003f44200 */
[----:B------:R-:W-:Y:S02]  /*32f0*/  FSEL R12, |R13|, R12, P2 ;  /* 0x0000000c0d0c7208 */ /* 0x000fe40001000200 */
[----:B------:R-:W-:Y:S02]  /*3300*/  FSETP.GT.OR P0, PT, |R10|, R5, P2 ;  /* 0x000000050a00720b */ /* 0x000fe40001704600 */
[CC--:B--2---:R-:W-:Y:S02]  /*3310*/  FSETP.GT.AND P3, PT, |R15|.reuse, R12.reuse, PT ;  /* 0x0000000c0f00720b */ /* 0x0c4fe40003f64200 */
[----:B------:R-:W-:Y:S02]  /*3320*/  SEL R9, R4, R9, P0 ;  /* 0x0000000904097207 */ /* 0x000fe40000000000 */
[----:B------:R-:W-:Y:S01]  /*3330*/  FSEL R12, |R15|, R12, P3 ;  /* 0x0000000c0f0c7208 */ /* 0x000fe20001800200 */
[----:B------:R-:W-:-:S03]  /*3340*/  @P2 VIADD R3, R11, 0x1 ;  /* 0x000000010b032836 */ /* 0x000fc60000000000 */
[----:B---3--:R-:W-:-:S04]  /*3350*/  FSETP.GT.AND P4, PT, |R23|, R12, PT ;  /* 0x0000000c1700720b */ /* 0x008fc80003f84200 */
[C---:B------:R-:W-:Y:S01]  /*3360*/  SEL R9, R4.reuse, R9, P4 ;  /* 0x0000000904097207 */ /* 0x040fe20002000000 */
[----:B------:R-:W-:Y:S01]  /*3370*/  @P3 VIADD R3, R11, 0x2 ;  /* 0x000000020b033836 */ /* 0x000fe20000000000 */
[----:B------:R-:W-:Y:S02]  /*3380*/  FSEL R5, |R23|, R12, P4 ;  /* 0x0000000c17057208 */ /* 0x000fe40002000200 */
[----:B------:R-:W-:-:S05]  /*3390*/  SEL R9, R4, R9, P3 ;  /* 0x0000000904097207 */ /* 0x000fca0001800000 */
[C---:B------:R-:W-:Y:S02]  /*33a0*/  @P4 VIADD R3, R11.reuse, 0x3 ;  /* 0x000000030b034836 */ /* 0x040fe40000000000 */
[----:B------:R-:W-:-:S07]  /*33b0*/  VIADD R11, R11, 0x4 ;  /* 0x000000040b0b7836 */ /* 0x000fce0000000000 */
.L_x_41:
[----:B------:R-:W-:Y:S05]  /*33c0*/  BSYNC.RECONVERGENT B3 ;  /* 0x0000000000037941 */ /* 0x000fea0003800200 */
.L_x_40:
[----:B------:R-:W-:Y:S05]  /*33d0*/  @!P5 BRA `(.L_x_39) ;  /* 0x00000000008cd947 */ /* 0x000fea0003800000 */
[C---:B------:R-:W-:Y:S01]  /*33e0*/  LOP3.LUT R8, R6.reuse, 0x3, RZ, 0xc0, !PT ;  /* 0x0000000306087812 */ /* 0x040fe200078ec0ff */
[----:B------:R-:W-:Y:S01]  /*33f0*/  BSSY.RECONVERGENT B3, `(.L_x_42) ;  /* 0x0000015000037945 */ /* 0x000fe20003800200 */
[----:B------:R-:W-:Y:S02]  /*3400*/  LOP3.LUT P2, RZ, R6, 0x1, RZ, 0xc0, !PT ;  /* 0x0000000106ff7812 */ /* 0x000fe4000784c0ff */
[----:B------:R-:W-:-:S13]  /*3410*/  ISETP.NE.AND P0, PT, R8, 0x1, PT ;  /* 0x000000010800780c */ /* 0x000fda0003f05270 */
[----:B------:R-:W-:Y:S05]  /*3420*/  @!P0 BRA `(.L_x_43) ;  /* 0x0000000000448947 */ /* 0x000fea0003800000 */
[----:B------:R-:W0:Y:S01]  /*3430*/  S2UR UR5, SR_CgaCtaId ;  /* 0x00000000000579c3 */ /* 0x000e220000008800 */
[----:B------:R-:W1:Y:S01]  /*3440*/  LDCU UR6, c[0x0][0x394] ;  /* 0x00007280ff0677ac */ /* 0x000e620008000800 */
[----:B------:R-:W-:Y:S01]  /*3450*/  UMOV UR4, 0x400 ;  /* 0x0000040000047882 */ /* 0x000fe20000000000 */
[----:B-1----:R-:W-:Y:S01]  /*3460*/  IMAD R8, R4, UR6, R11 ;  /* 0x0000000604087c24 */ /* 0x002fe2000f8e020b */
[----:B0-----:R-:W-:-:S06]  /*3470*/  ULEA UR4, UR5, UR4, 0x18 ;  /* 0x0000000405047291 */ /* 0x001fcc000f8ec0ff */
[----:B------:R-:W-:-:S05]  /*3480*/  LEA R8, R8, UR4, 0x2 ;  /* 0x0000000408087c11 */ /* 0x000fca000f8e10ff */
[----:B------:R-:W0:Y:S04]  /*3490*/  LDS R10, [R8] ;  /* 0x00000000080a7984 */ /* 0x000e280000000800 */
[----:B------:R-:W1:Y:S01]  /*34a0*/  LDS R12, [R8+0x4] ;  /* 0x00000400080c7984 */ /* 0x000e620000000800 */
[----:B0-----:R-:W-:-:S04]  /*34b0*/  FSETP.GT.AND P0, PT, |R10|, R5, PT ;  /* 0x000000050a00720b */ /* 0x001fc80003f04200 */
[----:B------:R-:W-:Y:S02]  /*34c0*/  FSEL R5, |R10|, R5, P0 ;  /* 0x000000050a057208 */ /* 0x000fe40000000200 */
[----:B------:R-:W-:Y:S02]  /*34d0*/  SEL R3, R11, R3, P0 ;  /* 0x000000030b037207 */ /* 0x000fe40000000000 */
[----:B-1----:R-:W-:-:S04]  /*34e0*/  FSETP.GT.AND P3, PT, |R12|, R5, PT ;  /* 0x000000050c00720b */ /* 0x002fc80003f64200 */
[----:B------:R-:W-:Y:S02]  /*34f0*/  SEL R9, R4, R9, P3 ;  /* 0x0000000904097207 */ /* 0x000fe40001800000 */
[----:B------:R-:W-:Y:S02]  /*3500*/  FSEL R5, |R12|, R5, P3 ;  /* 0x000000050c057208 */ /* 0x000fe40001800200 */
[----:B------:R-:W-:-:S05]  /*3510*/  SEL R9, R4, R9, P0 ;  /* 0x0000000904097207 */ /* 0x000fca0000000000 */
[C---:B------:R-:W-:Y:S02]  /*3520*/  @P3 VIADD R3, R11.reuse, 0x1 ;  /* 0x000000010b033836 */ /* 0x040fe40000000000 */
[----:B------:R-:W-:-:S07]  /*3530*/  VIADD R11, R11, 0x2 ;  /* 0x000000020b0b7836 */ /* 0x000fce0000000000 */
.L_x_43:
[----:B------:R-:W-:Y:S05]  /*3540*/  BSYNC.RECONVERGENT B3 ;  /* 0x0000000000037941 */ /* 0x000fea0003800200 */
.L_x_42:
[----:B------:R-:W-:Y:S05]  /*3550*/  @!P2 BRA `(.L_x_39) ;  /* 0x00000000002ca947 */ /* 0x000fea0003800000 */
[----:B------:R-:W0:Y:S01]  /*3560*/  S2UR UR5, SR_CgaCtaId ;  /* 0x00000000000579c3 */ /* 0x000e220000008800 */
[----:B------:R-:W1:Y:S01]  /*3570*/  LDCU UR6, c[0x0][0x394] ;  /* 0x00007280ff0677ac */ /* 0x000e620008000800 */
[----:B------:R-:W-:Y:S01]  /*3580*/  UMOV UR4, 0x400 ;  /* 0x0000040000047882 */ /* 0x000fe20000000000 */
[----:B-1----:R-:W-:Y:S01]  /*3590*/  IMAD R8, R4, UR6, R11 ;  /* 0x0000000604087c24 */ /* 0x002fe2000f8e020b */
[----:B0-----:R-:W-:-:S06]  /*35a0*/  ULEA UR4, UR5, UR4, 0x18 ;  /* 0x0000000405047291 */ /* 0x001fcc000f8ec0ff */
[----:B------:R-:W-:-:S06]  /*35b0*/  LEA R8, R8, UR4, 0x2 ;  /* 0x0000000408087c11 */ /* 0x000fcc000f8e10ff */
[----:B------:R-:W0:Y:S02]  /*35c0*/  LDS R8, [R8] ;  /* 0x0000000008087984 */ /* 0x000e240000000800 */
[----:B0-----:R-:W-:-:S13]  /*35d0*/  FSETP.GT.AND P0, PT, |R8|, R5, PT ;  /* 0x000000050800720b */ /* 0x001fda0003f04200 */
[----:B------:R-:W-:Y:S02]  /*35e0*/  @P0 IMAD.MOV.U32 R3, RZ, RZ, R11 ;  /* 0x000000ffff030224 */ /* 0x000fe400078e000b */
[----:B------:R-:W-:Y:S01]  /*35f0*/  @P0 FADD R5, |R8|, -RZ ;  /* 0x800000ff08050221 */ /* 0x000fe20000000200 */
[----:B------:R-:W-:-:S07]  /*3600*/  @P0 IMAD.MOV.U32 R9, RZ, RZ, R4 ;  /* 0x000000ffff090224 */ /* 0x000fce00078e0004 */
.L_x_39:
[----:B------:R-:W-:Y:S05]  /*3610*/  BSYNC.RECONVERGENT B2 ;  /* 0x0000000000027941 */ /* 0x000fea0003800200 */
.L_x_38:
[----:B------:R-:W0:Y:S01]  /*3620*/  LDC R20, c[0x0][0x394] ;  /* 0x0000e500ff147b82 */ /* 0x000e220000000800 */
[----:B------:R-:W-:-:S05]  /*3630*/  VIADD R4, R4, 0x1 ;  /* 0x0000000104047836 */ /* 0x000fca0000000000 */
[----:B0-----:R-:W-:-:S13]  /*3640*/  ISETP.NE.AND P0, PT, R4, R20, PT ;  /* 0x000000140400720c */ /* 0x001fda0003f05270 */
[----:B------:R-:W-:Y:S05]  /*3650*/  @P0 BRA `(.L_x_44) ;  /* 0xfffffff400f00947 */ /* 0x000fea000383ffff */
[----:B------:R-:W-:Y:S05]  /*3660*/  BSYNC.RECONVERGENT B1 ;  /* 0x0000000000017941 */ /* 0x000fea0003800200 */
.L_x_34:
[C---:B------:R-:W-:Y:S01]  /*3670*/  R2UR UR6, R24.reuse ;  /* 0x00000000180672ca */ /* 0x040fe200000e0000 */
[--C-:B------:R-:W-:Y:S01]  /*3680*/  IMAD.WIDE R4, R9, 0x4, R18.reuse ;  /* 0x0000000409047825 */ /* 0x100fe200078e0212 */
[----:B------:R-:W-:Y:S02]  /*3690*/  R2UR UR7, R25 ;  /* 0x00000000190772ca */ /* 0x000fe400000e0000 */
[----:B------:R-:W-:Y:S01]  /*36a0*/  R2UR UR4, R24 ;  /* 0x00000000180472ca */ /* 0x000fe200000e0000 */
[----:B------:R-:W-:Y:S01]  /*36b0*/  IMAD.WIDE.U32 R6, R33, 0x4, R18 ;  /* 0x0000000421067825 */ /* 0x000fe200078e0012 */
[----:B------:R-:W-:-:S09]  /*36c0*/  R2UR UR5, R25 ;  /* 0x00000000190572ca */ /* 0x000fd200000e0000 */
[----:B------:R-:W2:Y:S04]  /*36d0*/  LD.E R13, desc[UR6][R4.64] ;  /* 0x00000006040d7980 */ /* 0x000ea8000c101900 */
[----:B------:R-:W3:Y:S01]  /*36e0*/  LD.E R11, desc[UR4][R6.64] ;  /* 0x00000004060b7980 */ /* 0x000ee2000c101900 */
[----:B------:R-:W-:Y:S01]  /*36f0*/  ISETP.GE.U32.AND P1, PT, R39, 0x7, PT ;  /* 0x000000072700780c */ /* 0x000fe20003f26070 */
[----:B------:R-:W-:Y:S02]  /*3700*/  IMAD.MOV.U32 R0, RZ, RZ, RZ ;  /* 0x000000ffff007224 */ /* 0x000fe400078e00ff */
[----:B--2---:R0:W-:Y:S04]  /*3710*/  ST.E desc[UR4][R6.64], R13 ;  /* 0x0000000d06007985 */ /* 0x0041e8000c101904 */
[----:B---3--:R0:W-:Y:S06]  /*3720*/  ST.E desc[UR6][R4.64], R11 ;  /* 0x0000000b04007985 */ /* 0x0081ec000c101906 */
[----:B------:R-:W-:Y:S05]  /*3730*/  @!P1 BRA `(.L_x_45) ;  /* 0x0000000000b89947 */ /* 0x000fea0003800000 */
[----:B0-----:R-:W0:Y:S01]  /*3740*/  S2R R7, SR_CgaCtaId ;  /* 0x0000000000077919 */ /* 0x001e220000008800 */
[----:B------:R-:W-:Y:S01]  /*3750*/  MOV R0, 0x400 ;  /* 0x0000040000007802 */ /* 0x000fe20000000f00 */
[----:B------:R-:W-:Y:S01]  /*3760*/  BSSY.RECONVERGENT B1, `(.L_x_46) ;  /* 0x000002a000017945 */ /* 0x000fe20003800200 */
[----:B------:R-:W-:Y:S02]  /*3770*/  IMAD.MOV.U32 R5, RZ, RZ, RZ ;  /* 0x000000ffff057224 */ /* 0x000fe400078e00ff */
[----:B0-----:R-:W-:-:S07]  /*3780*/  LEA R0, R7, R0, 0x18 ;  /* 0x0000000007007211 */ /* 0x001fce00078ec0ff */
.L_x_47:
[-CC-:B------:R-:W-:Y:S02]  /*3790*/  IMAD R11, R9, R20.reuse, R5.reuse ;  /* 0x00000014090b7224 */ /* 0x180fe400078e0205 */
[----:B0-----:R-:W-:Y:S02]  /*37a0*/  IMAD R7, R33, R20, R5 ;  /* 0x0000001421077224 */ /* 0x001fe400078e0205 */
[--C-:B------:R-:W-:Y:S02]  /*37b0*/  IMAD R4, R11, 0x4, R0.reuse ;  /* 0x000000040b047824 */ /* 0x100fe400078e0200 */
[----:B------:R-:W-:Y:S02]  /*37c0*/  IMAD R7, R7, 0x4, R0 ;  /* 0x0000000407077824 */ /* 0x000fe400078e0200 */
[----:B------:R-:W-:Y:S01]  /*37d0*/  VIADD R5, R5, 0x8 ;  /* 0x0000000805057836 */ /* 0x000fe20000000000 */
[----:B------:R-:W0:Y:S04]  /*37e0*/  LDS R6, [R4] ;  /* 0x0000000004067984 */ /* 0x000e280000000800 */
[----:B------:R-:W1:Y:S01]  /*37f0*/  LDS R11, [R7] ;  /* 0x00000000070b7984 */ /* 0x000e620000000800 */
[----:B------:R-:W-:-:S03]  /*3800*/  ISETP.NE.AND P0, PT, R5, R36, PT ;  /* 0x000000240500720c */ /* 0x000fc60003f05270 */
[----:B0-----:R-:W-:Y:S04]  /*3810*/  STS [R7], R6 ;  /* 0x0000000607007388 */ /* 0x001fe80000000800 */
[----:B-1----:R-:W-:Y:S04]  /*3820*/  STS [R4], R11 ;  /* 0x0000000b04007388 */ /* 0x002fe80000000800 */
[----:B------:R-:W0:Y:S04]  /*3830*/  LDS R8, [R4+0x4] ;  /* 0x0000040004087984 */ /* 0x000e280000000800 */
[----:B------:R-:W1:Y:S04]  /*3840*/  LDS R13, [R7+0x4] ;  /* 0x00000400070d7984 */ /* 0x000e680000000800 */
[----:B0-----:R-:W-:Y:S04]  /*3850*/  STS [R7+0x4], R8 ;  /* 0x0000040807007388 */ /* 0x001fe80000000800 */
[----:B-1----:R-:W-:Y:S04]  /*3860*/  STS [R4+0x4], R13 ;  /* 0x0000040d04007388 */ /* 0x002fe80000000800 */
        /* <DEDUP_REMOVED lines=22> */
[----:B0-----:R0:W-:Y:S04]  /*39d0*/  STS [R7+0x1c], R12 ;  /* 0x00001c0c07007388 */ /* 0x0011e80000000800 */
[----:B-1----:R0:W-:Y:S01]  /*39e0*/  STS [R4+0x1c], R23 ;  /* 0x00001c1704007388 */ /* 0x0021e20000000800 */
[----:B------:R-:W-:Y:S05]  /*39f0*/  @P0 BRA `(.L_x_47) ;  /* 0xfffffffc00640947 */ /* 0x000fea000383ffff */
[----:B------:R-:W-:Y:S05]  /*3a00*/  BSYNC.RECONVERGENT B1 ;  /* 0x0000000000017941 */ /* 0x000fea0003800200 */
.L_x_46:
[----:B------:R-:W-:-:S07]  /*3a10*/  IMAD.MOV.U32 R0, RZ, RZ, R36 ;  /* 0x000000ffff007224 */ /* 0x000fce00078e0024 */
.L_x_45:
[----:B------:R-:W-:Y:S01]  /*3a20*/  ISETP.NE.AND P2, PT, R38, RZ, PT ;  /* 0x000000ff2600720c */ /* 0x000fe20003f45270 */
[----:B------:R-:W-:-:S12]  /*3a30*/  VIADD R8, R37, 0xffffffff ;  /* 0xffffffff25087836 */ /* 0x000fd80000000000 */
[----:B------:R-:W-:Y:S05]  /*3a40*/  @!P2 BRA `(.L_x_48) ;  /* 0x0000000000eca947 */ /* 0x000fea0003800000 */
[----:B------:R-:W-:Y:S02]  /*3a50*/  ISETP.GE.U32.AND P0, PT, R34, 0x3, PT ;  /* 0x000000032200780c */ /* 0x000fe40003f06070 */
[----:B------:R-:W-:-:S11]  /*3a60*/  ISETP.NE.AND P3, PT, R37, RZ, PT ;  /* 0x000000ff2500720c */ /* 0x000fd60003f65270 */
[----:B------:R-:W-:Y:S05]  /*3a70*/  @!P0 BRA `(.L_x_49) ;  /* 0x0000000000608947 */ /* 0x000fea0003800000 */
[----:B------:R-:W1:Y:S01]  /*3a80*/  S2UR UR5, SR_CgaCtaId ;  /* 0x00000000000579c3 */ /* 0x000e620000008800 */
[----:B------:R-:W-:Y:S01]  /*3a90*/  UMOV UR4, 0x400 ;  /* 0x0000040000047882 */ /* 0x000fe20000000000 */
[-CC-:B0-----:R-:W-:Y:S02]  /*3aa0*/  IMAD R5, R9, R20.reuse, R0.reuse ;  /* 0x0000001409057224 */ /* 0x181fe400078e0200 */
[----:B------:R-:W-:Y:S02]  /*3ab0*/  IMAD R4, R33, R20, R0 ;  /* 0x0000001421047224 */ /* 0x000fe400078e0200 */
[----:B------:R-:W-:Y:S01]  /*3ac0*/  VIADD R0, R0, 0x4 ;  /* 0x0000000400007836 */ /* 0x000fe20000000000 */
[----:B-1----:R-:W-:-:S06]  /*3ad0*/  ULEA UR4, UR5, UR4, 0x18 ;  /* 0x0000000405047291 */ /* 0x002fcc000f8ec0ff */
[----:B------:R-:W-:Y:S02]  /*3ae0*/  LEA R6, R5, UR4, 0x2 ;  /* 0x0000000405067c11 */ /* 0x000fe4000f8e10ff */
[----:B------:R-:W-:-:S03]  /*3af0*/  LEA R4, R4, UR4, 0x2 ;  /* 0x0000000404047c11 */ /* 0x000fc6000f8e10ff */
[----:B------:R-:W0:Y:S04]  /*3b00*/  LDS R7, [R6] ;  /* 0x0000000006077984 */ /* 0x000e280000000800 */
[----:B------:R-:W1:Y:S04]  /*3b10*/  LDS R5, [R4] ;  /* 0x0000000004057984 */ /* 0x000e680000000800 */
        /* <DEDUP_REMOVED lines=13> */
[----:B-1----:R2:W-:Y:S02]  /*3bf0*/  STS [R6+0xc], R7 ;  /* 0x00000c0706007388 */ /* 0x0025e40000000800 */
.L_x_49:
[----:B------:R-:W-:Y:S05]  /*3c00*/  @!P3 BRA `(.L_x_48) ;  /* 0x00000000007cb947 */ /* 0x000fea0003800000 */
[----:B------:R-:W-:Y:S02]  /*3c10*/  ISETP.NE.AND P0, PT, R8, RZ, PT ;  /* 0x000000ff0800720c */ /* 0x000fe40003f05270 */
[----:B------:R-:W-:-:S11]  /*3c20*/  ISETP.NE.AND P3, PT, R35, RZ, PT ;  /* 0x000000ff2300720c */ /* 0x000fd60003f65270 */
[----:B------:R-:W-:Y:S05]  /*3c30*/  @!P0 BRA `(.L_x_50) ;  /* 0x0000000000408947 */ /* 0x000fea0003800000 */
[----:B------:R-:W1:Y:S01]  /*3c40*/  S2UR UR5, SR_CgaCtaId ;  /* 0x00000000000579c3 */ /* 0x000e620000008800 */
[----:B------:R-:W-:Y:S01]  /*3c50*/  UMOV UR4, 0x400 ;  /* 0x0000040000047882 */ /* 0x000fe20000000000 */
[-CC-:B0-2---:R-:W-:Y:S02]  /*3c60*/  IMAD R4, R9, R20.reuse, R0.reuse ;  /* 0x0000001409047224 */ /* 0x185fe400078e0200 */
        /* <DEDUP_REMOVED lines=11> */
[----:B0-----:R3:W-:Y:S04]  /*3d20*/  STS [R11+0x4], R7 ;  /* 0x000004070b007388 */ /* 0x0017e80000000800 */
[----:B-1----:R3:W-:Y:S02]  /*3d30*/  STS [R5+0x4], R10 ;  /* 0x0000040a05007388 */ /* 0x0027e40000000800 */
.L_x_50:
[----:B------:R-:W-:Y:S05]  /*3d40*/  @!P3 BRA `(.L_x_48) ;  /* 0x00000000002cb947 */ /* 0x000fea0003800000 */
[----:B------:R-:W1:Y:S01]  /*3d50*/  S2UR UR5, SR_CgaCtaId ;  /* 0x00000000000579c3 */ /* 0x000e620000008800 */
[----:B------:R-:W-:Y:S01]  /*3d60*/  UMOV UR4, 0x400 ;  /* 0x0000040000047882 */ /* 0x000fe20000000000 */
[-CC-:B------:R-:W-:Y:S02]  /*3d70*/  IMAD R9, R9, R20.reuse, R0.reuse ;  /* 0x0000001409097224 */ /* 0x180fe400078e0200 */
[----:B------:R-:W-:Y:S01]  /*3d80*/  IMAD R0, R33, R20, R0 ;  /* 0x0000001421007224 */ /* 0x000fe200078e0200 */
[----:B-1----:R-:W-:-:S06]  /*3d90*/  ULEA UR4, UR5, UR4, 0x18 ;  /* 0x0000000405047291 */ /* 0x002fcc000f8ec0ff */
[----:B------:R-:W-:Y:S02]  /*3da0*/  LEA R9, R9, UR4, 0x2 ;  /* 0x0000000409097c11 */ /* 0x000fe4000f8e10ff */
[----:B------:R-:W-:-:S03]  /*3db0*/  LEA R0, R0, UR4, 0x2 ;  /* 0x0000000400007c11 */ /* 0x000fc6000f8e10ff */
[----:B0--3--:R-:W0:Y:S04]  /*3dc0*/  LDS R5, [R9] ;  /* 0x0000000009057984 */ /* 0x009e280000000800 */
[----:B--2---:R-:W1:Y:S04]  /*3dd0*/  LDS R4, [R0] ;  /* 0x0000000000047984 */ /* 0x004e680000000800 */
[----:B0-----:R4:W-:Y:S04]  /*3de0*/  STS [R0], R5 ;  /* 0x0000000500007388 */ /* 0x0019e80000000800 */
[----:B-1----:R4:W-:Y:S02]  /*3df0*/  STS [R9], R4 ;  /* 0x0000000409007388 */ /* 0x0029e40000000800 */
.L_x_48:
[C---:B------:R-:W-:Y:S01]  /*3e00*/  R2UR UR6, R24.reuse ;  /* 0x00000000180672ca */ /* 0x040fe200000e0000 */
[--C-:B0-234-:R-:W-:Y:S01]  /*3e10*/  IMAD.WIDE R4, R3, 0x4, R16.reuse ;  /* 0x0000000403047825 */ /* 0x11dfe200078e0210 */
[----:B------:R-:W-:Y:S02]  /*3e20*/  R2UR UR7, R25 ;  /* 0x00000000190772ca */ /* 0x000fe400000e0000 */
[----:B------:R-:W-:Y:S01]  /*3e30*/  R2UR UR4, R24 ;  /* 0x00000000180472ca */ /* 0x000fe200000e0000 */
[----:B------:R-:W-:Y:S01]  /*3e40*/  IMAD.WIDE.U32 R6, R33, 0x4, R16 ;  /* 0x0000000421067825 */ /* 0x000fe200078e0010 */
[----:B------:R-:W-:-:S09]  /*3e50*/  R2UR UR5, R25 ;  /* 0x00000000190572ca */ /* 0x000fd200000e0000 */
[----:B------:R-:W2:Y:S04]  /*3e60*/  LD.E R11, desc[UR6][R4.64] ;  /* 0x00000006040b7980 */ /* 0x000ea8000c101900 */
[----:B------:R-:W3:Y:S01]  /*3e70*/  LD.E R9, desc[UR4][R6.64] ;  /* 0x0000000406097980 */ /* 0x000ee2000c101900 */
[----:B------:R-:W-:-:S03]  /*3e80*/  IMAD.MOV.U32 R0, RZ, RZ, RZ ;  /* 0x000000ffff007224 */ /* 0x000fc600078e00ff */
[----:B--2---:R0:W-:Y:S04]  /*3e90*/  ST.E desc[UR4][R6.64], R11 ;  /* 0x0000000b06007985 */ /* 0x0041e8000c101904 */
[----:B---3--:R0:W-:Y:S01]  /*3ea0*/  ST.E desc[UR6][R4.64], R9 ;  /* 0x0000000904007985 */ /* 0x0081e2000c101906 */
[----:B------:R-:W-:Y:S05]  /*3eb0*/  @!P1 BRA `(.L_x_51) ;  /* 0x0000000000f09947 */ /* 0x000fea0003800000 */
[----:B0-----:R-:W0:Y:S01]  /*3ec0*/  S2R R7, SR_CgaCtaId ;  /* 0x0000000000077919 */ /* 0x001e220000008800 */
[----:B------:R-:W-:Y:S01]  /*3ed0*/  MOV R0, 0x400 ;  /* 0x0000040000007802 */ /* 0x000fe20000000f00 */
[----:B------:R-:W-:Y:S01]  /*3ee0*/  BSSY.RECONVERGENT B1, `(.L_x_52) ;  /* 0x0000038000017945 */ /* 0x000fe20003800200 */
[----:B------:R-:W-:Y:S02]  /*3ef0*/  IMAD.MOV.U32 R5, RZ, RZ, RZ ;  /* 0x000000ffff057224 */ /* 0x000fe400078e00ff */
[----:B0-----:R-:W-:-:S07]  /*3f00*/  LEA R0, R7, R0, 0x18 ;  /* 0x0000000007007211 */ /* 0x001fce00078ec0ff */
.L_x_53:
[CC--:B0-----:R-:W-:Y:S02]  /*3f10*/  IMAD R9, R5.reuse, R20.reuse, R3 ;  /* 0x0000001405097224 */ /* 0x0c1fe400078e0203 */
[----:B------:R-:W-:Y:S02]  /*3f20*/  IMAD R7, R5, R20, R33 ;  /* 0x0000001405077224 */ /* 0x000fe400078e0221 */
[--C-:B------:R-:W-:Y:S02]  /*3f30*/  IMAD R9, R9, 0x4, R0.reuse ;  /* 0x0000000409097824 */ /* 0x100fe400078e0200 */
[----:B------:R-:W-:Y:S02]  /*3f40*/  IMAD R7, R7, 0x4, R0 ;  /* 0x0000000407077824 */ /* 0x000fe400078e0200 */
[C---:B------:R-:W-:Y:S01]  /*3f50*/  IMAD R13, R20.reuse, 0x4, R9 ;  /* 0x00000004140d7824 */ /* 0x040fe200078e0209 */
[----:B------:R-:W0:Y:S01]  /*3f60*/  LDS R6, [R9] ;  /* 0x0000000009067984 */ /* 0x000e220000000800 */
[----:B------:R-:W-:-:S02]  /*3f70*/  IMAD R11, R20, 0x4, R7 ;  /* 0x00000004140b7824 */ /* 0x000fc400078e0207 */
[C---:B------:R-:W-:Y:S01]  /*3f80*/  IMAD R23, R20.reuse, 0x4, R13 ;  /* 0x0000000414177824 */ /* 0x040fe200078e020d */
[----:B------:R-:W1:Y:S01]  /*3f90*/  LDS R4, [R7] ;  /* 0x0000000007047984 */ /* 0x000e620000000800 */
[C---:B------:R-:W-:Y:S02]  /*3fa0*/  IMAD R15, R20.reuse, 0x4, R11 ;  /* 0x00000004140f7824 */ /* 0x040fe400078e020b */
[C---:B------:R-:W-:Y:S02]  /*3fb0*/  IMAD R41, R20.reuse, 0x4, R23 ;  /* 0x0000000414297824 */ /* 0x040fe400078e0217 */
[----:B------:R-:W-:Y:S02]  /*3fc0*/  VIADD R5, R5, 0x8 ;  /* 0x0000000805057836 */ /* 0x000fe40000000000 */
[----:B------:R-:W-:-:S03]  /*3fd0*/  IMAD R43, R20, 0x4, R41 ;  /* 0x00000004142b7824 */ /* 0x000fc600078e0229 */
[----:B------:R-:W-:Y:S01]  /*3fe0*/  ISETP.NE.AND P0, PT, R5, R36, PT ;  /* 0x000000240500720c */ /* 0x000fe20003f05270 */
[C---:B------:R-:W-:Y:S01]  /*3ff0*/  IMAD R40, R20.reuse, 0x4, R43 ;  /* 0x0000000414287824 */ /* 0x040fe200078e022b */
[----:B0-----:R0:W-:Y:S04]  /*4000*/  STS [R7], R6 ;  /* 0x0000000607007388 */ /* 0x0011e80000000800 */
[----:B-1----:R1:W-:Y:S04]  /*4010*/  STS [R9], R4 ;  /* 0x0000000409007388 */ /* 0x0023e80000000800 */
[----:B------:R-:W2:Y:S01]  /*4020*/  LDS R12, [R13] ;  /* 0x000000000d0c7984 */ /* 0x000ea20000000800 */
[----:B0-----:R-:W-:-:S03]  /*4030*/  IMAD R7, R20, 0x4, R15 ;  /* 0x0000000414077824 */ /* 0x001fc600078e020f */
[----:B------:R-:W0:Y:S01]  /*4040*/  LDS R10, [R11] ;  /* 0x000000000b0a7984 */ /* 0x000e220000000800 */
[----:B-1----:R-:W-:-:S03]  /*4050*/  IMAD R9, R20, 0x4, R7 ;  /* 0x0000000414097824 */ /* 0x002fc600078e0207 */
[----:B--2---:R1:W-:Y:S04]  /*4060*/  STS [R11], R12 ;  /* 0x0000000c0b007388 */ /* 0x0043e80000000800 */
[----:B0-----:R-:W-:Y:S04]  /*4070*/  STS [R13], R10 ;  /* 0x0000000a0d007388 */ /* 0x001fe80000000800 */
[----:B------:R-:W0:Y:S01]  /*4080*/  LDS R22, [R23] ;  /* 0x0000000017167984 */ /* 0x000e220000000800 */
[----:B-1----:R-:W-:-:S03]  /*4090*/  IMAD R11, R20, 0x4, R9 ;  /* 0x00000004140b7824 */ /* 0x002fc600078e0209 */
[----:B------:R-:W1:Y:S04]  /*40a0*/  LDS R14, [R15] ;  /* 0x000000000f0e7984 */ /* 0x000e680000000800 */
        /* <DEDUP_REMOVED lines=12> */
[----:B-1----:R-:W-:Y:S04]  /*4170*/  STS [R43], R10 ;  /* 0x0000000a2b007388 */ /* 0x002fe80000000800 */
[----:B------:R-:W1:Y:S01]  /*4180*/  LDS R14, [R40] ;  /* 0x00000000280e7984 */ /* 0x000e620000000800 */
[----:B0-----:R-:W-:-:S03]  /*4190*/  IMAD R9, R20, 0x4, R7 ;  /* 0x0000000414097824 */ /* 0x001fc600078e0207 */
[----:B------:R-:W0:Y:S04]  /*41a0*/  LDS R13, [R11] ;  /* 0x000000000b0d7984 */ /* 0x000e280000000800 */
[----:B-1----:R-:W-:Y:S04]  /*41b0*/  STS [R11], R14 ;  /* 0x0000000e0b007388 */ /* 0x002fe80000000800 */
[----:B0-----:R-:W-:Y:S04]  /*41c0*/  STS [R40], R13 ;  /* 0x0000000d28007388 */ /* 0x001fe80000000800 */
[----:B------:R-:W0:Y:S04]  /*41d0*/  LDS R6, [R15] ;  /* 0x000000000f067984 */ /* 0x000e280000000800 */
[----:B------:R-:W1:Y:S04]  /*41e0*/  LDS R4, [R7] ;  /* 0x0000000007047984 */ /* 0x000e680000000800 */
[----:B0-----:R-:W-:Y:S04]  /*41f0*/  STS [R7], R6 ;  /* 0x0000000607007388 */ /* 0x001fe80000000800 */
[----:B-1----:R-:W-:Y:S04]  /*4200*/  STS [R15], R4 ;  /* 0x000000040f007388 */ /* 0x002fe80000000800 */
[----:B------:R-:W0:Y:S04]  /*4210*/  LDS R12, [R23] ;  /* 0x00000000170c7984 */ /* 0x000e280000000800 */
[----:B------:R-:W1:Y:S04]  /*4220*/  LDS R10, [R9] ;  /* 0x00000000090a7984 */ /* 0x000e680000000800 */
[----:B0-----:R0:W-:Y:S04]  /*4230*/  STS [R9], R12 ;  /* 0x0000000c09007388 */ /* 0x0011e80000000800 */
[----:B-1----:R0:W-:Y:S01]  /*4240*/  STS [R23], R10 ;  /* 0x0000000a17007388 */ /* 0x0021e20000000800 */
[----:B------:R-:W-:Y:S05]  /*4250*/  @P0 BRA `(.L_x_53) ;  /* 0xfffffffc002c0947 */ /* 0x000fea000383ffff */
[----:B------:R-:W-:Y:S05]  /*4260*/  BSYNC.RECONVERGENT B1 ;  /* 0x0000000000017941 */ /* 0x000fea0003800200 */
.L_x_52:
[----:B------:R-:W-:-:S07]  /*4270*/  IMAD.MOV.U32 R0, RZ, RZ, R36 ;  /* 0x000000ffff007224 */ /* 0x000fce00078e0024 */
.L_x_51:
[----:B------:R-:W-:Y:S05]  /*4280*/  @!P2 BRA `(.L_x_54) ;  /* 0x00000004000ca947 */ /* 0x000fea0003800000 */
[----:B------:R-:W-:Y:S02]  /*4290*/  ISETP.GE.U32.AND P0, PT, R34, 0x3, PT ;  /* 0x000000032200780c */ /* 0x000fe40003f06070 */
[----:B------:R-:W-:-:S11]  /*42a0*/  ISETP.NE.AND P1, PT, R37, RZ, PT ;  /* 0x000000ff2500720c */ /* 0x000fd60003f25270 */
[----:B------:R-:W-:Y:S05]  /*42b0*/  @!P0 BRA `(.L_x_55) ;  /* 0x0000000000788947 */ /* 0x000fea0003800000 */
[----:B------:R-:W1:Y:S01]  /*42c0*/  S2UR UR5, SR_CgaCtaId ;  /* 0x00000000000579c3 */ /* 0x000e620000008800 */
[----:B------:R-:W-:Y:S01]  /*42d0*/  UMOV UR4, 0x400 ;  /* 0x0000040000047882 */ /* 0x000fe20000000000 */
[CC--:B0-----:R-:W-:Y:S02]  /*42e0*/  IMAD R5, R0.reuse, R20.reuse, R3 ;  /* 0x0000001400057224 */ /* 0x0c1fe400078e0203 */
[C---:B------:R-:W-:Y:S02]  /*42f0*/  IMAD R4, R0.reuse, R20, R33 ;  /* 0x0000001400047224 */ /* 0x040fe400078e0221 */
[----:B------:R-:W-:Y:S01]  /*4300*/  VIADD R0, R0, 0x4 ;  /* 0x0000000400007836 */ /* 0x000fe20000000000 */
[----:B-1----:R-:W-:-:S06]  /*4310*/  ULEA UR4, UR5, UR4, 0x18 ;  /* 0x0000000405047291 */ /* 0x002fcc000f8ec0ff */
[----:B------:R-:W-:Y:S02]  /*4320*/  LEA R7, R5, UR4, 0x2 ;  /* 0x0000000405077c11 */ /* 0x000fe4000f8e10ff */
[----:B------:R-:W-:-:S03]  /*4330*/  LEA R5, R4, UR4, 0x2 ;  /* 0x0000000404057c11 */ /* 0x000fc6000f8e10ff */
[----:B------:R-:W0:Y:S01]  /*4340*/  LDS R6, [R7] ;  /* 0x0000000007067984 */ /* 0x000e220000000800 */
[C---:B------:R-:W-:Y:S02]  /*4350*/  IMAD R11, R20.reuse, 0x4, R7 ;  /* 0x00000004140b7824 */ /* 0x040fe400078e0207 */
[C---:B------:R-:W-:Y:S01]  /*4360*/  IMAD R9, R20.reuse, 0x4, R5 ;  /* 0x0000000414097824 */ /* 0x040fe200078e0205 */
[----:B------:R-:W1:Y:S01]  /*4370*/  LDS R4, [R5] ;  /* 0x0000000005047984 */ /* 0x000e620000000800 */
[C---:B------:R-:W-:Y:S02]  /*4380*/  IMAD R15, R20.reuse, 0x4, R11 ;  /* 0x00000004140f7824 */ /* 0x040fe400078e020b */
[C---:B------:R-:W-:Y:S02]  /*4390*/  IMAD R13, R20.reuse, 0x4, R9 ;  /* 0x00000004140d7824 */ /* 0x040fe400078e0209 */
[C---:B------:R-:W-:Y:S01]  /*43a0*/  IMAD R23, R20.reuse, 0x4, R15 ;  /* 0x0000000414177824 */ /* 0x040fe200078e020f */
        /* <DEDUP_REMOVED lines=14> */
[----:B-1----:R2:W-:Y:S02]  /*4490*/  STS [R23], R4 ;  /* 0x0000000417007388 */ /* 0x0025e40000000800 */
.L_x_55:
[----:B------:R-:W-:Y:S05]  /*44a0*/  @!P1 BRA `(.L_x_54) ;  /* 0x0000000000849947 */ /* 0x000fea0003800000 */
[----:B------:R-:W-:Y:S02]  /*44b0*/  ISETP.NE.AND P0, PT, R8, RZ, PT ;  /* 0x000000ff0800720c */ /* 0x000fe40003f05270 */
[----:B------:R-:W-:-:S11]  /*44c0*/  ISETP.NE.AND P1, PT, R35, RZ, PT ;  /* 0x000000ff2300720c */ /* 0x000fd60003f25270 */
[----:B------:R-:W-:Y:S05]  /*44d0*/  @!P0 BRA `(.L_x_56) ;  /* 0x0000000000488947 */ /* 0x000fea0003800000 */
[----:B------:R-:W1:Y:S01]  /*44e0*/  S2UR UR5, SR_CgaCtaId ;  /* 0x00000000000579c3 */ /* 0x000e620000008800 */
[----:B------:R-:W-:Y:S01]  /*44f0*/  UMOV UR4, 0x400 ;  /* 0x0000040000047882 */ /* 0x000fe20000000000 */
[CC--:B0-2---:R-:W-:Y:S02]  /*4500*/  IMAD R5, R0.reuse, R20.reuse, R3 ;  /* 0x0000001400057224 */ /* 0x0c5fe400078e0203 */
[C---:B------:R-:W-:Y:S02]  /*4510*/  IMAD R4, R0.reuse, R20, R33 ;  /* 0x0000001400047224 */ /* 0x040fe400078e0221 */
[----:B------:R-:W-:Y:S01]  /*4520*/  VIADD R0, R0, 0x2 ;  /* 0x0000000200007836 */ /* 0x000fe20000000000 */
[----:B-1----:R-:W-:-:S06]  /*4530*/  ULEA UR4, UR5, UR4, 0x18 ;  /* 0x0000000405047291 */ /* 0x002fcc000f8ec0ff */
[----:B------:R-:W-:Y:S02]  /*4540*/  LEA R9, R5, UR4, 0x2 ;  /* 0x0000000405097c11 */ /* 0x000fe4000f8e10ff */
[----:B------:R-:W-:-:S03]  /*4550*/  LEA R8, R4, UR4, 0x2 ;  /* 0x0000000404087c11 */ /* 0x000fc6000f8e10ff */
[----:B------:R-:W0:Y:S01]  /*4560*/  LDS R5, [R9] ;  /* 0x0000000009057984 */ /* 0x000e220000000800 */
[C---:B------:R-:W-:Y:S02]  /*4570*/  IMAD R11, R20.reuse, 0x4, R9 ;  /* 0x00000004140b7824 */ /* 0x040fe400078e0209 */
[----:B------:R-:W-:Y:S01]  /*4580*/  IMAD R10, R20, 0x4, R8 ;  /* 0x00000004140a7824 */ /* 0x000fe200078e0208 */
[----:B------:R-:W1:Y:S04]  /*4590*/  LDS R4, [R8] ;  /* 0x0000000008047984 */ /* 0x000e680000000800 */
[----:B0-----:R-:W-:Y:S04]  /*45a0*/  STS [R8], R5 ;  /* 0x0000000508007388 */ /* 0x001fe80000000800 */
[----:B-1----:R-:W-:Y:S04]  /*45b0*/  STS [R9], R4 ;  /* 0x0000000409007388 */ /* 0x002fe80000000800 */
[----:B------:R-:W0:Y:S04]  /*45c0*/  LDS R7, [R11] ;  /* 0x000000000b077984 */ /* 0x000e280000000800 */
[----:B------:R-:W1:Y:S04]  /*45d0*/  LDS R6, [R10] ;  /* 0x000000000a067984 */ /* 0x000e680000000800 */
[----:B0-----:R3:W-:Y:S04]  /*45e0*/  STS [R10], R7 ;  /* 0x000000070a007388 */ /* 0x0017e80000000800 */
[----:B-1----:R3:W-:Y:S02]  /*45f0*/  STS [R11], R6 ;  /* 0x000000060b007388 */ /* 0x0027e40000000800 */
.L_x_56:
[----:B------:R-:W-:Y:S05]  /*4600*/  @!P1 BRA `(.L_x_54) ;  /* 0x00000000002c9947 */ /* 0x000fea0003800000 */
[----:B------:R-:W1:Y:S01]  /*4610*/  S2UR UR5, SR_CgaCtaId ;  /* 0x00000000000579c3 */ /* 0x000e620000008800 */
[----:B------:R-:W-:Y:S01]  /*4620*/  UMOV UR4, 0x400 ;  /* 0x0000040000047882 */ /* 0x000fe20000000000 */
[CC--:B------:R-:W-:Y:S02]  /*4630*/  IMAD R3, R0.reuse, R20.reuse, R3 ;  /* 0x0000001400037224 */ /* 0x0c0fe400078e0203 */
[----:B------:R-:W-:Y:S01]  /*4640*/  IMAD R0, R0, R20, R33 ;  /* 0x0000001400007224 */ /* 0x000fe200078e0221 */
[----:B-1----:R-:W-:-:S06]  /*4650*/  ULEA UR4, UR5, UR4, 0x18 ;  /* 0x0000000405047291 */ /* 0x002fcc000f8ec0ff */
[----:B0-2---:R-:W-:Y:S02]  /*4660*/  LEA R4, R3, UR4, 0x2 ;  /* 0x0000000403047c11 */ /* 0x005fe4000f8e10ff */
[----:B------:R-:W-:-:S03]  /*4670*/  LEA R0, R0, UR4, 0x2 ;  /* 0x0000000400007c11 */ /* 0x000fc6000f8e10ff */
[----:B------:R-:W0:Y:S04]  /*4680*/  LDS R5, [R4] ;  /* 0x0000000004057984 */ /* 0x000e280000000800 */
[----:B------:R-:W1:Y:S04]  /*4690*/  LDS R3, [R0] ;  /* 0x0000000000037984 */ /* 0x000e680000000800 */
[----:B0-----:R4:W-:Y:S04]  /*46a0*/  STS [R0], R5 ;  /* 0x0000000500007388 */ /* 0x0019e80000000800 */
[----:B-1----:R4:W-:Y:S02]  /*46b0*/  STS [R4], R3 ;  /* 0x0000000304007388 */ /* 0x0029e40000000800 */
.L_x_54:
[----:B------:R-:W1:Y:S01]  /*46c0*/  S2UR UR5, SR_CgaCtaId ;  /* 0x00000000000579c3 */ /* 0x000e620000008800 */
[----:B------:R-:W-:Y:S01]  /*46d0*/  UMOV UR4, 0x400 ;  /* 0x0000040000047882 */ /* 0x000fe20000000000 */
[C---:B0-2---:R-:W-:Y:S01]  /*46e0*/  IMAD R23, R33.reuse, R20, R33 ;  /* 0x0000001421177224 */ /* 0x045fe200078e0221 */
[----:B------:R-:W-:Y:S01]  /*46f0*/  BSSY.RECONVERGENT B1, `(.L_x_57) ;  /* 0x00000e9000017945 */ /* 0x000fe20003800200 */
[----:B------:R-:W-:-:S05]  /*4700*/  VIADD R33, R33, 0x1 ;  /* 0x0000000121217836 */ /* 0x000fca0000000000 */
[----:B------:R-:W-:Y:S01]  /*4710*/  ISETP.GE.AND P0, PT, R33, R20, PT ;  /* 0x000000142100720c */ /* 0x000fe20003f06270 */
[----:B-1----:R-:W-:-:S03]  /*4720*/  ULEA UR4, UR5, UR4, 0x18 ;  /* 0x0000000405047291 */ /* 0x002fc6000f8ec0ff */
[----:B------:R-:W-:-:S03]  /*4730*/  UMOV UR5, 0x37a16c26 ;  /* 0x37a16c2600057882 */ /* 0x000fc60000000000 */
[----:B------:R-:W-:Y:S01]  /*4740*/  LEA R23, R23, UR4, 0x2 ;  /* 0x0000000417177c11 */ /* 0x000fe2000f8e10ff */
[----:B------:R-:W-:-:S04]  /*4750*/  UMOV UR4, 0x2777579c ;  /* 0x2777579c00047882 */ /* 0x000fc80000000000 */
[----:B----4-:R-:W0:Y:S02]  /*4760*/  LDS R4, [R23] ;  /* 0x0000000017047984 */ /* 0x010e240000000800 */
[----:B0-----:R-:W0:Y:S02]  /*4770*/  F2F.F64.F32 R4, |R4| ;  /* 0x4000000400047310 */ /* 0x001e240000201800 */
[----:B0-----:R-:W-:-:S14]  /*4780*/  DSETP.LEU.OR P0, PT, R4, UR4, P0 ;  /* 0x0000000404007e2a */ /* 0x001fdc000870b400 */
[----:B------:R-:W-:Y:S05]  /*4790*/  @P0 BRA `(.L_x_58) ;  /* 0x0000000c00780947 */ /* 0x000fea0003800000 */
[----:B------:R-:W-:Y:S01]  /*47a0*/  LOP3.LUT R3, RZ, R27, RZ, 0x33, !PT ;  /* 0x0000001bff037212 */ /* 0x000fe200078e33ff */
[----:B------:R-:W-:Y:S01]  /*47b0*/  IMAD.MOV.U32 R15, RZ, RZ, R33 ;  /* 0x000000ffff0f7224 */ /* 0x000fe200078e0021 */
[----:B------:R-:W-:Y:S02]  /*47c0*/  LOP3.LUT R21, R21, 0xfffffff8, RZ, 0xc0, !PT ;  /* 0xfffffff815157812 */ /* 0x000fe400078ec0ff */
[----:B------:R-:W-:Y:S01]  /*47d0*/  IADD3 R20, PT, PT, -R30, -0x2, R20 ;  /* 0xfffffffe1e147810 */ /* 0x000fe20007ffe114 */
[----:B------:R-:W-:-:S05]  /*47e0*/  IMAD.IADD R3, R32, 0x1, R3 ;  /* 0x0000000120037824 */ /* 0x000fca00078e0203 */
[----:B------:R-:W-:-:S04]  /*47f0*/  LOP3.LUT R22, R3, 0xffff, RZ, 0xc0, !PT ;  /* 0x0000ffff03167812 */ /* 0x000fc800078ec0ff */
[----:B------:R-:W-:-:S05]  /*4800*/  LOP3.LUT R14, R22, 0x7, RZ, 0xc0, !PT ;  /* 0x00000007160e7812 */ /* 0x000fca00078ec0ff */
[----:B------:R-:W-:-:S07]  /*4810*/  VIADD R14, R14, 0xffffffff ;  /* 0xffffffff0e0e7836 */ /* 0x000fce0000000000 */
.L_x_70:
[----:B0-----:R-:W0:Y:S01]  /*4820*/  S2UR UR5, SR_CgaCtaId ;  /* 0x00000000000579c3 */ /* 0x001e220000008800 */
[----:B-1----:R-:W1:Y:S01]  /*4830*/  LDCU UR6, c[0x0][0x394] ;  /* 0x00007280ff0677ac */ /* 0x002e620008000800 */
[----:B--23--:R-:W2:Y:S01]  /*4840*/  LDS R6, [R23] ;  /* 0x0000000017067984 */ /* 0x00cea20000000800 */
[----:B------:R-:W-:Y:S01]  /*4850*/  BSSY.RECONVERGENT B2, `(.L_x_59) ;  /* 0x0000015000027945 */ /* 0x000fe20003800200 */
[----:B------:R-:W-:Y:S01]  /*4860*/  ISETP.GE.U32.AND P2, PT, R20, 0x7, PT ;  /* 0x000000071400780c */ /* 0x000fe20003f46070 */
[----:B------:R-:W-:Y:S01]  /*4870*/  UMOV UR4, 0x400 ;  /* 0x0000040000047882 */ /* 0x000fe20000000000 */
[C---:B-1----:R-:W-:Y:S02]  /*4880*/  IMAD R13, R15.reuse, UR6, RZ ;  /* 0x000000060f0d7c24 */ /* 0x042fe4000f8e02ff */
[----:B------:R-:W-:Y:S02]  /*4890*/  VIADD R15, R15, 0x1 ;  /* 0x000000010f0f7836 */ /* 0x000fe40000000000 */
[----:B------:R-:W-:Y:S01]  /*48a0*/  IMAD.IADD R12, R13, 0x1, R30 ;  /* 0x000000010d0c7824 */ /* 0x000fe200078e021e */
[----:B0-----:R-:W-:-:S02]  /*48b0*/  ULEA UR4, UR5, UR4, 0x18 ;  /* 0x0000000405047291 */ /* 0x001fc4000f8ec0ff */
[----:B------:R-:W-:-:S04]  /*48c0*/  ISETP.NE.AND P3, PT, R15, UR6, PT ;  /* 0x000000060f007c0c */ /* 0x000fc8000bf65270 */
[----:B------:R-:W-:-:S05]  /*48d0*/  LEA R11, R12, UR4, 0x2 ;  /* 0x000000040c0b7c11 */ /* 0x000fca000f8e10ff */
[----:B------:R-:W0:Y:S01]  /*48e0*/  LDS R3, [R11] ;  /* 0x000000000b037984 */ /* 0x000e220000000800 */
[----:B--2---:R-:W1:Y:S02]  /*48f0*/  MUFU.RCP R0, R6 ;  /* 0x0000000600007308 */ /* 0x004e640000001000 */
[----:B-1----:R-:W-:-:S04]  /*4900*/  FFMA R5, -R6, R0, 1 ;  /* 0x3f80000006057423 */ /* 0x002fc80000000100 */
[----:B------:R-:W-:Y:S02]  /*4910*/  FFMA R0, R0, R5, R0 ;  /* 0x0000000500007223 */ /* 0x000fe40000000000 */
[----:B0-----:R-:W0:Y:S02]  /*4920*/  FCHK P0, R3, R6 ;  /* 0x0000000603007302 */ /* 0x001e240000000000 */
[----:B------:R-:W-:-:S04]  /*4930*/  FFMA R5, R3, R0, RZ ;  /* 0x0000000003057223 */ /* 0x000fc800000000ff */
[----:B------:R-:W-:-:S04]  /*4940*/  FFMA R4, -R6, R5, R3 ;  /* 0x0000000506047223 */ /* 0x000fc80000000103 */
[----:B------:R-:W-:Y:S01]  /*4950*/  FFMA R0, R0, R4, R5 ;  /* 0x0000000400007223 */ /* 0x000fe20000000005 */
[----:B0-----:R-:W-:Y:S06]  /*4960*/  @!P0 BRA `(.L_x_60) ;  /* 0x00000000000c8947 */ /* 0x001fec0003800000 */
[----:B------:R-:W-:Y:S01]  /*4970*/  IMAD.MOV.U32 R0, RZ, RZ, R6 ;  /* 0x000000ffff007224 */ /* 0x000fe200078e0006 */
[----:B------:R-:W-:-:S07]  /*4980*/  MOV R4, 0x49a0 ;  /* 0x000049a000047802 */ /* 0x000fce0000000f00 */
[----:B------:R-:W-:Y:S05]  /*4990*/  CALL.REL.NOINC `($__internal_0_$__cuda_sm3x_div_rn_noftz_f32_slowpath) ;  /* 0x0000005400407944 */ /* 0x000fea0003c00000 */
.L_x_60:
[----:B------:R-:W-:Y:S05]  /*49a0*/  BSYNC.RECONVERGENT B2 ;  /* 0x0000000000027941 */ /* 0x000fea0003800200 */
.L_x_59:
[----:B------:R-:W0:Y:S01]  /*49b0*/  LDC.64 R4, c[0x0][0x398] ;  /* 0x0000e600ff047b82 */ /* 0x000e220000000a00 */
[----:B------:R1:W-:Y:S01]  /*49c0*/  STS [R11], R0 ;  /* 0x000000000b007388 */ /* 0x0003e20000000800 */
[----:B------:R-:W-:Y:S01]  /*49d0*/  R2UR UR4, R24 ;  /* 0x00000000180472ca */ /* 0x000fe200000e0000 */
[----:B------:R-:W-:Y:S01]  /*49e0*/  IMAD.IADD R3, R39, 0x1, -R30 ;  /* 0x0000000127037824 */ /* 0x000fe200078e0a1e */
[----:B------:R-:W-:Y:S01]  /*49f0*/  R2UR UR5, R25 ;  /* 0x00000000190572ca */ /* 0x000fe200000e0000 */
[----:B------:R-:W-:Y:S01]  /*4a00*/  BSSY.RECONVERGENT B2, `(.L_x_61) ;  /* 0x000004a000027945 */ /* 0x000fe20003800200 */
[----:B------:R-:W-:Y:S02]  /*4a10*/  IMAD.MOV.U32 R8, RZ, RZ, R33 ;  /* 0x000000ffff087224 */ /* 0x000fe400078e0021 */
[----:B------:R-:W-:Y:S01]  /*4a20*/  LOP3.LUT P1, RZ, R3, 0x7, RZ, 0xc0, !PT ;  /* 0x0000000703ff7812 */ /* 0x000fe2000782c0ff */
[----:B0-----:R-:W-:-:S08]  /*4a30*/  IMAD.WIDE.U32 R4, R12, 0x4, R4 ;  /* 0x000000040c047825 */ /* 0x001fd000078e0004 */
[----:B------:R1:W-:Y:S01]  /*4a40*/  STG.E desc[UR4][R4.64], R0 ;  /* 0x0000000004007986 */ /* 0x0003e2000c101904 */
[----:B------:R-:W-:Y:S05]  /*4a50*/  @!P2 BRA `(.L_x_62) ;  /* 0x000000040010a947 */ /* 0x000fea0003800000 */
[----:B-1----:R-:W0:Y:S01]  /*4a60*/  S2R R4, SR_CgaCtaId ;  /* 0x0000000000047919 */ /* 0x002e220000008800 */
[----:B------:R-:W-:Y:S01]  /*4a70*/  MOV R3, 0x400 ;  /* 0x0000040000037802 */ /* 0x000fe20000000f00 */
[----:B------:R-:W-:Y:S02]  /*4a80*/  IMAD.MOV.U32 R6, RZ, RZ, RZ ;  /* 0x000000ffff067224 */ /* 0x000fe400078e00ff */
[----:B------:R-:W-:Y:S01]  /*4a90*/  IMAD.MOV.U32 R8, RZ, RZ, R33 ;  /* 0x000000ffff087224 */ /* 0x000fe200078e0021 */
[----:B0-----:R-:W-:-:S07]  /*4aa0*/  LEA R3, R4, R3, 0x18 ;  /* 0x0000000304037211 */ /* 0x001fce00078ec0ff */
.L_x_63:
[----:B------:R-:W0:Y:S01]  /*4ab0*/  LDCU UR4, c[0x0][0x394] ;  /* 0x00007280ff0477ac */ /* 0x000e220008000800 */
[----:B------:R-:W-:Y:S01]  /*4ac0*/  IMAD.IADD R10, R13, 0x1, R8 ;  /* 0x000000010d0a7824 */ /* 0x000fe200078e0208 */
[C---:B------:R-:W-:Y:S01]  /*4ad0*/  R2UR UR5, R25.reuse ;  /* 0x00000000190572ca */ /* 0x040fe200000e0000 */
[----:B------:R-:W-:Y:S01]  /*4ae0*/  VIADD R6, R6, 0x8 ;  /* 0x0000000806067836 */ /* 0x000fe20000000000 */
[----:B------:R-:W-:Y:S01]  /*4af0*/  R2UR UR6, R24 ;  /* 0x00000000180672ca */ /* 0x000fe200000e0000 */
[----:B--2---:R-:W-:Y:S01]  /*4b00*/  IMAD R7, R10, 0x4, R3 ;  /* 0x000000040a077824 */ /* 0x004fe200078e0203 */
[C---:B------:R-:W-:Y:S02]  /*4b10*/  R2UR UR7, R25.reuse ;  /* 0x00000000190772ca */ /* 0x040fe400000e0000 */
[----:B------:R-:W-:Y:S02]  /*4b20*/  R2UR UR8, R24 ;  /* 0x00000000180872ca */ /* 0x000fe400000e0000 */
[----:B------:R-:W-:Y:S01]  /*4b30*/  LDS R12, [R7+0x4] ;  /* 0x00000400070c7984 */ /* 0x000fe20000000800 */
[----:B------:R-:W-:-:S02]  /*4b40*/  R2UR UR9, R25 ;  /* 0x00000000190972ca */ /* 0x000fc400000e0000 */
[C---:B------:R-:W-:Y:S01]  /*4b50*/  R2UR UR10, R24.reuse ;  /* 0x00000000180a72ca */ /* 0x040fe200000e0000 */
[----:B------:R-:W-:Y:S01]  /*4b60*/  LDS R40, [R7+0x8] ;  /* 0x0000080007287984 */ /* 0x000fe20000000800 */
[C---:B------:R-:W-:Y:S02]  /*4b70*/  R2UR UR11, R25.reuse ;  /* 0x00000000190b72ca */ /* 0x040fe400000e0000 */
[----:B------:R-:W-:Y:S01]  /*4b80*/  R2UR UR12, R24 ;  /* 0x00000000180c72ca */ /* 0x000fe200000e0000 */
[----:B0-----:R-:W-:Y:S01]  /*4b90*/  IMAD R4, R30, UR4, R8 ;  /* 0x000000041e047c24 */ /* 0x001fe2000f8e0208 */
[----:B------:R-:W-:Y:S01]  /*4ba0*/  LDS R42, [R7+0xc] ;  /* 0x00000c00072a7984 */ /* 0x000fe20000000800 */
[----:B------:R-:W-:Y:S01]  /*4bb0*/  R2UR UR4, R24 ;  /* 0x00000000180472ca */ /* 0x000fe200000e0000 */
[----:B------:R-:W-:Y:S01]  /*4bc0*/  VIADD R8, R8, 0x8 ;  /* 0x0000000808087836 */ /* 0x000fe20000000000 */
[----:B------:R-:W-:Y:S01]  /*4bd0*/  R2UR UR13, R25 ;  /* 0x00000000190d72ca */ /* 0x000fe200000e0000 */
[----:B------:R-:W-:Y:S01]  /*4be0*/  IMAD R9, R4, 0x4, R3 ;  /* 0x0000000404097824 */ /* 0x000fe200078e0203 */
[----:B------:R-:W-:Y:S01]  /*4bf0*/  LDS R44, [R7+0x18] ;  /* 0x00001800072c7984 */ /* 0x000fe20000000800 */
[----:B------:R-:W-:-:S02]  /*4c00*/  R2UR UR14, R24 ;  /* 0x00000000180e72ca */ /* 0x000fc400000e0000 */
[----:B------:R-:W-:Y:S01]  /*4c10*/  R2UR UR15, R25 ;  /* 0x00000000190f72ca */ /* 0x000fe200000e0000 */
[----:B------:R-:W-:Y:S01]  /*4c20*/  LDS R4, [R7] ;  /* 0x0000000007047984 */ /* 0x000fe20000000800 */
[----:B------:R-:W-:-:S03]  /*4c30*/  ISETP.NE.AND P0, PT, R6, R21, PT ;  /* 0x000000150600720c */ /* 0x000fc60003f05270 */
[----:B------:R-:W0:Y:S02]  /*4c40*/  LDS R11, [R9] ;  /* 0x00000000090b7984 */ /* 0x000e240000000800 */
[----:B0-----:R-:W-:-:S05]  /*4c50*/  FFMA R11, R11, -R0, R4 ;  /* 0x800000000b0b7223 */ /* 0x001fca0000000004 */
[----:B------:R-:W-:Y:S04]  /*4c60*/  STS [R7], R11 ;  /* 0x0000000b07007388 */ /* 0x000fe80000000800 */
[----:B------:R-:W0:Y:S02]  /*4c70*/  LDS R5, [R9+0x4] ;  /* 0x0000040009057984 */ /* 0x000e240000000800 */
[----:B0-----:R-:W-:-:S05]  /*4c80*/  FFMA R12, R5, -R0, R12 ;  /* 0x80000000050c7223 */ /* 0x001fca000000000c */
[----:B------:R-:W-:Y:S04]  /*4c90*/  STS [R7+0x4], R12 ;  /* 0x0000040c07007388 */ /* 0x000fe80000000800 */
[----:B------:R-:W0:Y:S02]  /*4ca0*/  LDS R5, [R9+0x8] ;  /* 0x0000080009057984 */ /* 0x000e240000000800 */
[----:B0-----:R-:W-:Y:S02]  /*4cb0*/  FFMA R40, R5, -R0, R40 ;  /* 0x8000000005287223 */ /* 0x001fe40000000028 */
[----:B------:R-:W0:Y:S03]  /*4cc0*/  LDC.64 R4, c[0x0][0x3a0] ;  /* 0x0000e800ff047b82 */ /* 0x000e260000000a00 */
[----:B------:R-:W-:Y:S04]  /*4cd0*/  STS [R7+0x8], R40 ;  /* 0x0000082807007388 */ /* 0x000fe80000000800 */
[----:B------:R-:W1:Y:S01]  /*4ce0*/  LDS R41, [R9+0xc] ;  /* 0x00000c0009297984 */ /* 0x000e620000000800 */
[----:B0-----:R-:W-:-:S03]  /*4cf0*/  IMAD.WIDE.U32 R4, R10, 0x4, R4 ;  /* 0x000000040a047825 */ /* 0x001fc600078e0004 */
[----:B------:R-:W-:Y:S04]  /*4d00*/  LDS R10, [R7+0x10] ;  /* 0x00001000070a7984 */ /* 0x000fe80000000800 */
[----:B------:R-:W-:Y:S04]  /*4d10*/  STG.E desc[UR4][R4.64], R11 ;  /* 0x0000000b04007986 */ /* 0x000fe8000c101904 */
[----:B------:R-:W-:Y:S04]  /*4d20*/  STG.E desc[UR4][R4.64+0x4], R12 ;  /* 0x0000040c04007986 */ /* 0x000fe8000c101904 */
[----:B------:R-:W-:Y:S01]  /*4d30*/  STG.E desc[UR4][R4.64+0x8], R40 ;  /* 0x0000082804007986 */ /* 0x000fe2000c101904 */
[----:B-1----:R-:W-:-:S03]  /*4d40*/  FFMA R41, R41, -R0, R42 ;  /* 0x8000000029297223 */ /* 0x002fc6000000002a */
[----:B------:R-:W-:Y:S04]  /*4d50*/  LDS R42, [R7+0x14] ;  /* 0x00001400072a7984 */ /* 0x000fe80000000800 */
[----:B------:R-:W-:Y:S04]  /*4d60*/  STS [R7+0xc], R41 ;  /* 0x00000c2907007388 */ /* 0x000fe80000000800 */
[----:B------:R-:W0:Y:S04]  /*4d70*/  LDS R43, [R9+0x10] ;  /* 0x00001000092b7984 */ /* 0x000e280000000800 */
[----:B------:R-:W-:Y:S01]  /*4d80*/  STG.E desc[UR6][R4.64+0xc], R41 ;  /* 0x00000c2904007986 */ /* 0x000fe2000c101906 */
[----:B0-----:R-:W-:-:S05]  /*4d90*/  FFMA R10, R43, -R0, R10 ;  /* 0x800000002b0a7223 */ /* 0x001fca000000000a */
[----:B------:R-:W-:Y:S04]  /*4da0*/  STS [R7+0x10], R10 ;  /* 0x0000100a07007388 */ /* 0x000fe80000000800 */
[----:B------:R-:W0:Y:S04]  /*4db0*/  LDS R43, [R9+0x14] ;  /* 0x00001400092b7984 */ /* 0x000e280000000800 */
[----:B------:R-:W-:Y:S01]  /*4dc0*/  STG.E desc[UR8][R4.64+0x10], R10 ;  /* 0x0000100a04007986 */ /* 0x000fe2000c101908 */
[----:B0-----:R-:W-:-:S05]  /*4dd0*/  FFMA R42, R43, -R0, R42 ;  /* 0x800000002b2a7223 */ /* 0x001fca000000002a */
[----:B------:R-:W-:Y:S04]  /*4de0*/  STS [R7+0x14], R42 ;  /* 0x0000142a07007388 */ /* 0x000fe80000000800 */
[----:B------:R-:W0:Y:S04]  /*4df0*/  LDS R43, [R9+0x18] ;  /* 0x00001800092b7984 */ /* 0x000e280000000800 */
[----:B------:R-:W-:Y:S01]  /*4e00*/  STG.E desc[UR10][R4.64+0x14], R42 ;  /* 0x0000142a04007986 */ /* 0x000fe2000c10190a */
[----:B0-----:R-:W-:-:S03]  /*4e10*/  FFMA R43, R43, -R0, R44 ;  /* 0x800000002b2b7223 */ /* 0x001fc6000000002c */
[----:B------:R-:W-:Y:S04]  /*4e20*/  LDS R44, [R7+0x1c] ;  /* 0x00001c00072c7984 */ /* 0x000fe80000000800 */
[----:B------:R-:W-:Y:S04]  /*4e30*/  STS [R7+0x18], R43 ;  /* 0x0000182b07007388 */ /* 0x000fe80000000800 */
[----:B------:R-:W0:Y:S04]  /*4e40*/  LDS R11, [R9+0x1c] ;  /* 0x00001c00090b7984 */ /* 0x000e280000000800 */
[----:B------:R2:W-:Y:S01]  /*4e50*/  STG.E desc[UR12][R4.64+0x18], R43 ;  /* 0x0000182b04007986 */ /* 0x0005e2000c10190c */
[----:B0-----:R-:W-:-:S05]  /*4e60*/  FFMA R11, R11, -R0, R44 ;  /* 0x800000000b0b7223 */ /* 0x001fca000000002c */
[----:B------:R2:W-:Y:S04]  /*4e70*/  STS [R7+0x1c], R11 ;  /* 0x00001c0b07007388 */ /* 0x0005e80000000800 */
[----:B------:R2:W-:Y:S01]  /*4e80*/  STG.E desc[UR14][R4.64+0x1c], R11 ;  /* 0x00001c0b04007986 */ /* 0x0005e2000c10190e */
[----:B------:R-:W-:Y:S05]  /*4e90*/  @P0 BRA `(.L_x_63) ;  /* 0xfffffffc00040947 */ /* 0x000fea000383ffff */
.L_x_62:
[----:B------:R-:W-:Y:S05]  /*4ea0*/  BSYNC.RECONVERGENT B2 ;  /* 0x0000000000027941 */ /* 0x000fea0003800200 */
.L_x_61:
[----:B------:R-:W-:Y:S04]  /*4eb0*/  BSSY.RECONVERGENT B2, `(.L_x_64) ;  /* 0x000006b000027945 */ /* 0x000fe80003800200 */
[----:B------:R-:W-:Y:S05]  /*4ec0*/  @!P1 BRA `(.L_x_65) ;  /* 0x0000000400a49947 */ /* 0x000fea0003800000 */
[----:B------:R-:W-:Y:S01]  /*4ed0*/  ISETP.GE.U32.AND P0, PT, R14, 0x3, PT ;  /* 0x000000030e00780c */ /* 0x000fe20003f06070 */
[----:B------:R-:W-:Y:S01]  /*4ee0*/  BSSY.RECONVERGENT B3, `(.L_x_66) ;  /* 0x000002f000037945 */ /* 0x000fe20003800200 */
[----:B------:R-:W-:-:S11]  /*4ef0*/  LOP3.LUT P1, RZ, R22, 0x3, RZ, 0xc0, !PT ;  /* 0x0000000316ff7812 */ /* 0x000fd6000782c0ff */
[----:B------:R-:W-:Y:S05]  /*4f00*/  @!P0 BRA `(.L_x_67) ;  /* 0x0000000000b08947 */ /* 0x000fea0003800000 */
[----:B------:R-:W0:Y:S01]  /*4f10*/  S2UR UR5, SR_CgaCtaId ;  /* 0x00000000000579c3 */ /* 0x000e220000008800 */
[----:B------:R-:W3:Y:S01]  /*4f20*/  LDCU UR6, c[0x0][0x394] ;  /* 0x00007280ff0677ac */ /* 0x000ee20008000800 */
[----:B-12---:R-:W-:Y:S01]  /*4f30*/  IMAD.IADD R5, R8, 0x1, R13 ;  /* 0x0000000108057824 */ /* 0x006fe200078e020d */
[C---:B------:R-:W-:Y:S01]  /*4f40*/  R2UR UR7, R25.reuse ;  /* 0x00000000190772ca */ /* 0x040fe200000e0000 */
[----:B------:R-:W-:Y:S01]  /*4f50*/  UMOV UR4, 0x400 ;  /* 0x0000040000047882 */ /* 0x000fe20000000000 */
[C---:B------:R-:W-:Y:S02]  /*4f60*/  R2UR UR8, R24.reuse ;  /* 0x00000000180872ca */ /* 0x040fe400000e0000 */
[C---:B------:R-:W-:Y:S02]  /*4f70*/  R2UR UR9, R25.reuse ;  /* 0x00000000190972ca */ /* 0x040fe400000e0000 */
[----:B------:R-:W-:Y:S02]  /*4f80*/  R2UR UR10, R24 ;  /* 0x00000000180a72ca */ /* 0x000fe400000e0000 */
[----:B------:R-:W-:-:S02]  /*4f90*/  R2UR UR11, R25 ;  /* 0x00000000190b72ca */ /* 0x000fc400000e0000 */
[----:B------:R-:W-:Y:S02]  /*4fa0*/  R2UR UR12, R24 ;  /* 0x00000000180c72ca */ /* 0x000fe400000e0000 */
[----:B------:R-:W-:Y:S01]  /*4fb0*/  R2UR UR13, R25 ;  /* 0x00000000190d72ca */ /* 0x000fe200000e0000 */
[----:B---3--:R-:W-:Y:S01]  /*4fc0*/  IMAD R3, R30, UR6, R8 ;  /* 0x000000061e037c24 */ /* 0x008fe2000f8e0208 */
[----:B------:R-:W-:Y:S01]  /*4fd0*/  R2UR UR6, R24 ;  /* 0x00000000180672ca */ /* 0x000fe200000e0000 */
[----:B0-----:R-:W-:-:S06]  /*4fe0*/  ULEA UR4, UR5, UR4, 0x18 ;  /* 0x0000000405047291 */ /* 0x001fcc000f8ec0ff */
[----:B------:R-:W-:Y:S02]  /*4ff0*/  LEA R12, R3, UR4, 0x2 ;  /* 0x00000004030c7c11 */ /* 0x000fe4000f8e10ff */
[----:B------:R-:W-:-:S03]  /*5000*/  LEA R3, R5, UR4, 0x2 ;  /* 0x0000000405037c11 */ /* 0x000fc6000f8e10ff */
[----:B------:R-:W-:Y:S01]  /*5010*/  LDS R9, [R12] ;  /* 0x000000000c097984 */ /* 0x000fe20000000800 */
[----:B------:R-:W0:Y:S03]  /*5020*/  LDCU.64 UR4, c[0x0][0x3a0] ;  /* 0x00007400ff0477ac */ /* 0x000e260008000a00 */
[----:B------:R-:W1:Y:S04]  /*5030*/  LDS R4, [R3] ;  /* 0x0000000003047984 */ /* 0x000e680000000800 */
[----:B------:R-:W-:Y:S04]  /*5040*/  LDS R10, [R3+0x4] ;  /* 0x00000400030a7984 */ /* 0x000fe80000000800 */
[----:B------:R-:W-:Y:S01]  /*5050*/  LDS R41, [R3+0xc] ;  /* 0x00000c0003297984 */ /* 0x000fe20000000800 */
[----:B-1----:R-:W-:-:S03]  /*5060*/  FFMA R9, R9, -R0, R4 ;  /* 0x8000000009097223 */ /* 0x002fc60000000004 */
[----:B------:R-:W-:Y:S04]  /*5070*/  LDS R4, [R3+0x8] ;  /* 0x0000080003047984 */ /* 0x000fe80000000800 */
[----:B------:R-:W-:Y:S04]  /*5080*/  STS [R3], R9 ;  /* 0x0000000903007388 */ /* 0x000fe80000000800 */
[----:B------:R-:W1:Y:S02]  /*5090*/  LDS R7, [R12+0x4] ;  /* 0x000004000c077984 */ /* 0x000e640000000800 */
[----:B-1----:R-:W-:-:S02]  /*50a0*/  FFMA R10, R7, -R0, R10 ;  /* 0x80000000070a7223 */ /* 0x002fc4000000000a */
[----:B------:R-:W1:Y:S03]  /*50b0*/  LDC.64 R6, c[0x0][0x3a0] ;  /* 0x0000e800ff067b82 */ /* 0x000e660000000a00 */
[----:B------:R-:W-:Y:S04]  /*50c0*/  STS [R3+0x4], R10 ;  /* 0x0000040a03007388 */ /* 0x000fe80000000800 */
[----:B------:R-:W2:Y:S01]  /*50d0*/  LDS R11, [R12+0x8] ;  /* 0x000008000c0b7984 */ /* 0x000ea20000000800 */
[----:B-1----:R-:W-:Y:S01]  /*50e0*/  IMAD.WIDE.U32 R6, R5, 0x4, R6 ;  /* 0x0000000405067825 */ /* 0x002fe200078e0006 */
[----:B------:R-:W-:-:S03]  /*50f0*/  IADD3 R5, P0, PT, R8, R13, RZ ;  /* 0x0000000d08057210 */ /* 0x000fc60007f1e0ff */
[----:B------:R-:W-:Y:S01]  /*5100*/  VIADD R8, R8, 0x4 ;  /* 0x0000000408087836 */ /* 0x000fe20000000000 */
[----:B------:R-:W-:Y:S01]  /*5110*/  STG.E desc[UR6][R6.64], R9 ;  /* 0x0000000906007986 */ /* 0x000fe2000c101906 */
[----:B------:R-:W-:Y:S02]  /*5120*/  IMAD.X R42, RZ, RZ, RZ, P0 ;  /* 0x000000ffff2a7224 */ /* 0x000fe400000e06ff */
[----:B--2---:R-:W-:Y:S01]  /*5130*/  FFMA R11, R11, -R0, R4 ;  /* 0x800000000b0b7223 */ /* 0x004fe20000000004 */
[----:B0-----:R-:W-:-:S04]  /*5140*/  LEA R4, P0, R5, UR4, 0x2 ;  /* 0x0000000405047c11 */ /* 0x001fc8000f8010ff */
[----:B------:R-:W-:Y:S01]  /*5150*/  STS [R3+0x8], R11 ;  /* 0x0000080b03007388 */ /* 0x000fe20000000800 */
[----:B------:R-:W-:-:S03]  /*5160*/  LEA.HI.X R5, R5, UR5, R42, 0x2, P0 ;  /* 0x0000000505057c11 */ /* 0x000fc600080f142a */
[----:B------:R-:W0:Y:S04]  /*5170*/  LDS R40, [R12+0xc] ;  /* 0x00000c000c287984 */ /* 0x000e280000000800 */
[----:B------:R3:W-:Y:S04]  /*5180*/  STG.E desc[UR8][R4.64+0x4], R10 ;  /* 0x0000040a04007986 */ /* 0x0007e8000c101908 */
[----:B------:R3:W-:Y:S01]  /*5190*/  STG.E desc[UR10][R4.64+0x8], R11 ;  /* 0x0000080b04007986 */ /* 0x0007e2000c10190a */
[----:B0-----:R-:W-:-:S05]  /*51a0*/  FFMA R40, R40, -R0, R41 ;  /* 0x8000000028287223 */ /* 0x001fca0000000029 */
[----:B------:R3:W-:Y:S04]  /*51b0*/  STG.E desc[UR12][R4.64+0xc], R40 ;  /* 0x00000c2804007986 */ /* 0x0007e8000c10190c */
[----:B------:R3:W-:Y:S02]  /*51c0*/  STS [R3+0xc], R40 ;  /* 0x00000c2803007388 */ /* 0x0007e40000000800 */
.L_x_67:
[----:B------:R-:W-:Y:S05]  /*51d0*/  BSYNC.RECONVERGENT B3 ;  /* 0x0000000000037941 */ /* 0x000fea0003800200 */
.L_x_66:
[----:B------:R-:W-:Y:S05]  /*51e0*/  @!P1 BRA `(.L_x_65) ;  /* 0x0000000000dc9947 */ /* 0x000fea0003800000 */
[C---:B---3--:R-:W-:Y:S01]  /*51f0*/  LOP3.LUT R3, R26.reuse, 0x3, RZ, 0xc0, !PT ;  /* 0x000000031a037812 */ /* 0x048fe200078ec0ff */
[----:B------:R-:W-:Y:S01]  /*5200*/  BSSY.RECONVERGENT B3, `(.L_x_68) ;  /* 0x0000023000037945 */ /* 0x000fe20003800200 */
[----:B-12---:R-:W-:Y:S02]  /*5210*/  LOP3.LUT R4, R26, 0x1, RZ, 0xc0, !PT ;  /* 0x000000011a047812 */ /* 0x006fe400078ec0ff */
[----:B------:R-:W-:Y:S02]  /*5220*/  ISETP.NE.AND P0, PT, R3, 0x1, PT ;  /* 0x000000010300780c */ /* 0x000fe40003f05270 */
[----:B------:R-:W-:-:S11]  /*5230*/  ISETP.NE.U32.AND P1, PT, R4, 0x1, PT ;  /* 0x000000010400780c */ /* 0x000fd60003f25070 */
[----:B------:R-:W-:Y:S05]  /*5240*/  @!P0 BRA `(.L_x_69) ;  /* 0x0000000000788947 */ /* 0x000fea0003800000 */
[----:B------:R-:W0:Y:S01]  /*5250*/  S2UR UR5, SR_CgaCtaId ;  /* 0x00000000000579c3 */ /* 0x000e220000008800 */
[----:B------:R-:W1:Y:S01]  /*5260*/  LDCU UR6, c[0x0][0x394] ;  /* 0x00007280ff0677ac */ /* 0x000e620008000800 */
[----:B------:R-:W-:Y:S01]  /*5270*/  IMAD.IADD R41, R8, 0x1, R13 ;  /* 0x0000000108297824 */ /* 0x000fe200078e020d */
[----:B------:R-:W-:Y:S01]  /*5280*/  R2UR UR7, R25 ;  /* 0x00000000190772ca */ /* 0x000fe200000e0000 */
[----:B------:R-:W-:Y:S01]  /*5290*/  UMOV UR4, 0x400 ;  /* 0x0000040000047882 */ /* 0x000fe20000000000 */
[----:B------:R-:W-:-:S03]  /*52a0*/  R2UR UR8, R24 ;  /* 0x00000000180872ca */ /* 0x000fc600000e0000 */
[----:B------:R-:W2:Y:S01]  /*52b0*/  LDC.64 R6, c[0x0][0x3a0] ;  /* 0x0000e800ff067b82 */ /* 0x000ea20000000a00 */
[----:B------:R-:W-:Y:S01]  /*52c0*/  R2UR UR9, R25 ;  /* 0x00000000190972ca */ /* 0x000fe200000e0000 */
[----:B-1----:R-:W-:Y:S01]  /*52d0*/  IMAD R3, R30, UR6, R8 ;  /* 0x000000061e037c24 */ /* 0x002fe2000f8e0208 */
[----:B------:R-:W-:Y:S01]  /*52e0*/  R2UR UR6, R24 ;  /* 0x00000000180672ca */ /* 0x000fe200000e0000 */
[----:B0-----:R-:W-:-:S06]  /*52f0*/  ULEA UR4, UR5, UR4, 0x18 ;  /* 0x0000000405047291 */ /* 0x001fcc000f8ec0ff */
[----:B------:R-:W-:Y:S02]  /*5300*/  LEA R12, R3, UR4, 0x2 ;  /* 0x00000004030c7c11 */ /* 0x000fe4000f8e10ff */
[C---:B------:R-:W-:Y:S01]  /*5310*/  LEA R3, R41.reuse, UR4, 0x2 ;  /* 0x0000000429037c11 */ /* 0x040fe2000f8e10ff */
[----:B--2---:R-:W-:Y:S02]  /*5320*/  IMAD.WIDE.U32 R6, R41, 0x4, R6 ;  /* 0x0000000429067825 */ /* 0x004fe400078e0006 */
[----:B------:R-:W-:Y:S01]  /*5330*/  LDS R5, [R12] ;  /* 0x000000000c057984 */ /* 0x000fe20000000800 */
[----:B------:R-:W0:Y:S03]  /*5340*/  LDCU.64 UR4, c[0x0][0x3a0] ;  /* 0x00007400ff0477ac */ /* 0x000e260008000a00 */
[----:B------:R-:W1:Y:S04]  /*5350*/  LDS R4, [R3] ;  /* 0x0000000003047984 */ /* 0x000e680000000800 */
[----:B------:R-:W-:Y:S01]  /*5360*/  LDS R10, [R3+0x4] ;  /* 0x00000400030a7984 */ /* 0x000fe20000000800 */
[----:B-1----:R-:W-:Y:S01]  /*5370*/  FFMA R9, R5, -R0, R4 ;  /* 0x8000000005097223 */ /* 0x002fe20000000004 */
[C---:B------:R-:W-:Y:S01]  /*5380*/  IADD3 R5, P0, PT, R8.reuse, R13, RZ ;  /* 0x0000000d08057210 */ /* 0x040fe20007f1e0ff */
[----:B------:R-:W-:-:S03]  /*5390*/  VIADD R8, R8, 0x2 ;  /* 0x0000000208087836 */ /* 0x000fc60000000000 */
[----:B------:R-:W-:Y:S01]  /*53a0*/  STS [R3], R9 ;  /* 0x0000000903007388 */ /* 0x000fe20000000800 */
[----:B------:R-:W-:Y:S01]  /*53b0*/  IMAD.X R40, RZ, RZ, RZ, P0 ;  /* 0x000000ffff287224 */ /* 0x000fe200000e06ff */
[C---:B0-----:R-:W-:Y:S02]  /*53c0*/  LEA R4, P0, R5.reuse, UR4, 0x2 ;  /* 0x0000000405047c11 */ /* 0x041fe4000f8010ff */
[----:B------:R-:W0:Y:S02]  /*53d0*/  LDS R11, [R12+0x4] ;  /* 0x000004000c0b7984 */ /* 0x000e240000000800 */
[----:B------:R-:W-:Y:S02]  /*53e0*/  LEA.HI.X R5, R5, UR5, R40, 0x2, P0 ;  /* 0x0000000505057c11 */ /* 0x000fe400080f1428 */
[----:B------:R1:W-:Y:S01]  /*53f0*/  STG.E desc[UR6][R6.64], R9 ;  /* 0x0000000906007986 */ /* 0x0003e2000c101906 */
[----:B0-----:R-:W-:-:S05]  /*5400*/  FFMA R10, R11, -R0, R10 ;  /* 0x800000000b0a7223 */ /* 0x001fca000000000a */
[----:B------:R1:W-:Y:S04]  /*5410*/  STG.E desc[UR8][R4.64+0x4], R10 ;  /* 0x0000040a04007986 */ /* 0x0003e8000c101908 */
[----:B------:R1:W-:Y:S02]  /*5420*/  STS [R3+0x4], R10 ;  /* 0x0000040a03007388 */ /* 0x0003e40000000800 */
.L_x_69:
[----:B------:R-:W-:Y:S05]  /*5430*/  BSYNC.RECONVERGENT B3 ;  /* 0x0000000000037941 */ /* 0x000fea0003800200 */
.L_x_68:
[----:B------:R-:W-:Y:S05]  /*5440*/  @P1 BRA `(.L_x_65) ;  /* 0x0000000000441947 */ /* 0x000fea0003800000 */
[----:B------:R-:W0:Y:S01]  /*5450*/  S2UR UR5, SR_CgaCtaId ;  /* 0x00000000000579c3 */ /* 0x000e220000008800 */
[----:B------:R-:W2:Y:S01]  /*5460*/  LDCU UR6, c[0x0][0x394] ;  /* 0x00007280ff0677ac */ /* 0x000ea20008000800 */
[----:B------:R-:W-:Y:S01]  /*5470*/  IMAD.IADD R13, R13, 0x1, R8 ;  /* 0x000000010d0d7824 */ /* 0x000fe200078e0208 */
[----:B------:R-:W-:-:S05]  /*5480*/  UMOV UR4, 0x400 ;  /* 0x0000040000047882 */ /* 0x000fca0000000000 */
[----:B-1----:R-:W1:Y:S01]  /*5490*/  LDC.64 R4, c[0x0][0x3a0] ;  /* 0x0000e800ff047b82 */ /* 0x002e620000000a00 */
[----:B--2---:R-:W-:Y:S01]  /*54a0*/  IMAD R3, R30, UR6, R8 ;  /* 0x000000061e037c24 */ /* 0x004fe2000f8e0208 */
[----:B0-----:R-:W-:Y:S01]  /*54b0*/  ULEA UR4, UR5, UR4, 0x18 ;  /* 0x0000000405047291 */ /* 0x001fe2000f8ec0ff */
[----:B------:R-:W-:-:S05]  /*54c0*/  R2UR UR5, R25 ;  /* 0x00000000190572ca */ /* 0x000fca00000e0000 */
[----:B------:R-:W-:Y:S02]  /*54d0*/  LEA R3, R3, UR4, 0x2 ;  /* 0x0000000403037c11 */ /* 0x000fe4000f8e10ff */
[C---:B------:R-:W-:Y:S01]  /*54e0*/  LEA R6, R13.reuse, UR4, 0x2 ;  /* 0x000000040d067c11 */ /* 0x040fe2000f8e10ff */
[----:B-1----:R-:W-:Y:S01]  /*54f0*/  IMAD.WIDE.U32 R4, R13, 0x4, R4 ;  /* 0x000000040d047825 */ /* 0x002fe200078e0004 */
[----:B------:R-:W-:Y:S02]  /*5500*/  R2UR UR4, R24 ;  /* 0x00000000180472ca */ /* 0x000fe400000e0000 */
[----:B------:R-:W-:Y:S04]  /*5510*/  LDS R3, [R3] ;  /* 0x0000000003037984 */ /* 0x000fe80000000800 */
[----:B------:R-:W0:Y:S02]  /*5520*/  LDS R8, [R6] ;  /* 0x0000000006087984 */ /* 0x000e240000000800 */
[----:B0-----:R-:W-:-:S05]  /*5530*/  FFMA R7, R3, -R0, R8 ;  /* 0x8000000003077223 */ /* 0x001fca0000000008 */
[----:B------:R0:W-:Y:S04]  /*5540*/  STS [R6], R7 ;  /* 0x0000000706007388 */ /* 0x0001e80000000800 */
[----:B------:R0:W-:Y:S02]  /*5550*/  STG.E desc[UR4][R4.64], R7 ;  /* 0x0000000704007986 */ /* 0x0001e4000c101904 */
.L_x_65:
[----:B------:R-:W-:Y:S05]  /*5560*/  BSYNC.RECONVERGENT B2 ;  /* 0x0000000000027941 */ /* 0x000fea0003800200 */
.L_x_64:
[----:B------:R-:W-:Y:S05]  /*5570*/  @P3 BRA `(.L_x_70) ;  /* 0xfffffff000a83947 */ /* 0x000fea000383ffff */
.L_x_58:
[----:B------:R-:W-:Y:S05]  /*5580*/  BSYNC.RECONVERGENT B1 ;  /* 0x0000000000017941 */ /* 0x000fea0003800200 */
.L_x_57:
[----:B------:R-:W1:Y:S01]  /*5590*/  LDCU UR4, c[0x0][0x394] ;  /* 0x00007280ff0477ac */ /* 0x000e620008000800 */
[----:B------:R-:W-:Y:S02]  /*55a0*/  VIADD R27, R27, 0x1 ;  /* 0x000000011b1b7836 */ /* 0x000fe40000000000 */
[----:B------:R-:W-:Y:S02]  /*55b0*/  VIADD R31, R31, 0x1 ;  /* 0x000000011f1f7836 */ /* 0x000fe40000000000 */
[----:B-1----:R-:W-:-:S05]  /*55c0*/  IMAD.U32 R0, RZ, RZ, UR4 ;  /* 0x00000004ff007e24 */ /* 0x002fca000f8e00ff */
[----:B------:R-:W-:-:S13]  /*55d0*/  ISETP.NE.AND P0, PT, R33, R0, PT ;  /* 0x000000002100720c */ /* 0x000fda0003f05270 */
[----:B------:R-:W-:Y:S05]  /*55e0*/  @P0 BRA `(.L_x_71) ;  /* 0xffffffd400b40947 */ /* 0x000fea000383ffff */
[----:B------:R-:W-:Y:S05]  /*55f0*/  BSYNC.RECONVERGENT B0 ;  /* 0x0000000000007941 */ /* 0x000fea0003800200 */
.L_x_18:
[----:B------:R-:W-:Y:S01]  /*5600*/  MOV R22, 0x0 ;  /* 0x0000000000167802 */ /* 0x000fe20000000f00 */
[----:B------:R-:W-:Y:S01]  /*5610*/  IMAD.U32 R9, RZ, RZ, UR37 ;  /* 0x00000025ff097e24 */ /* 0x000fe2000f8e00ff */
[----:B------:R-:W-:Y:S01]  /*5620*/  ISETP.GE.AND P0, PT, R0, 0x1, PT ;  /* 0x000000010000780c */ /* 0x000fe20003f06270 */
[----:B0-23--:R-:W-:Y:S01]  /*5630*/  IMAD.U32 R5, RZ, RZ, UR37 ;  /* 0x00000025ff057e24 */ /* 0x00dfe2000f8e00ff */
[----:B------:R0:W2:Y:S01]  /*5640*/  LDC.64 R6, c[0x4][R22] ;  /* 0x0100000016067b82 */ /* 0x0000a20000000a00 */
[----:B------:R-:W-:Y:S01]  /*5650*/  IMAD.U32 R4, RZ, RZ, UR36 ;  /* 0x00000024ff047e24 */ /* 0x000fe2000f8e00ff */
[----:B------:R-:W-:Y:S01]  /*5660*/  P2R R26, PR, RZ, 0x1 ;  /* 0x00000001ff1a7803 */ /* 0x000fe20000000000 */
[----:B------:R-:W-:Y:S02]  /*5670*/  IMAD.U32 R8, RZ, RZ, UR36 ;  /* 0x00000024ff087e24 */ /* 0x000fe4000f8e00ff */
[----:B------:R-:W-:-:S07]  /*5680*/  IMAD.MOV.U32 R5, RZ, RZ, R9 ;  /* 0x000000ffff057224 */ /* 0x000fce00078e0009 */
[----:B------:R-:W-:-:S07]  /*5690*/  LEPC R20, `(.L_x_72) ;  /* 0x000000001014794e */ /* 0x000fce0000000000 */
[----:B012---:R-:W-:Y:S05]  /*56a0*/  CALL.ABS.NOINC R6 ;  /* 0x0000000006007343 */ /* 0x007fea0003c00000 */
.L_x_72:
[----:B------:R-:W-:Y:S01]  /*56b0*/  IMAD.U32 R8, RZ, RZ, UR36 ;  /* 0x00000024ff087e24 */ /* 0x000fe2000f8e00ff */
[----:B------:R0:W1:Y:S01]  /*56c0*/  LDC.64 R6, c[0x4][R22] ;  /* 0x0100000016067b82 */ /* 0x0000620000000a00 */
[----:B------:R-:W-:Y:S02]  /*56d0*/  IMAD.U32 R11, RZ, RZ, UR37 ;  /* 0x00000025ff0b7e24 */ /* 0x000fe4000f8e00ff */
[----:B------:R-:W-:Y:S02]  /*56e0*/  IMAD.MOV.U32 R23, RZ, RZ, R5 ;  /* 0x000000ffff177224 */ /* 0x000fe400078e0005 */
[----:B------:R-:W-:Y:S02]  /*56f0*/  IMAD.U32 R9, RZ, RZ, UR37 ;  /* 0x00000025ff097e24 */ /* 0x000fe4000f8e00ff */
[----:B------:R-:W-:Y:S02]  /*5700*/  IMAD.U32 R10, RZ, RZ, UR36 ;  /* 0x00000024ff0a7e24 */ /* 0x000fe4000f8e00ff */
[----:B0-----:R-:W-:-:S02]  /*5710*/  IMAD.MOV.U32 R22, RZ, RZ, R4 ;  /* 0x000000ffff167224 */ /* 0x001fc400078e0004 */
[----:B------:R-:W-:Y:S02]  /*5720*/  IMAD.MOV.U32 R4, RZ, RZ, R8 ;  /* 0x000000ffff047224 */ /* 0x000fe400078e0008 */
[----:B------:R-:W-:-:S07]  /*5730*/  IMAD.MOV.U32 R5, RZ, RZ, R11 ;  /* 0x000000ffff057224 */ /* 0x000fce00078e000b */
[----:B------:R-:W-:-:S07]  /*5740*/  LEPC R20, `(.L_x_73) ;  /* 0x000000001014794e */ /* 0x000fce0000000000 */
[----:B-1----:R-:W-:Y:S05]  /*5750*/  CALL.ABS.NOINC R6 ;  /* 0x0000000006007343 */ /* 0x002fea0003c00000 */
.L_x_73:
[----:B------:R-:W-:Y:S01]  /*5760*/  ISETP.NE.AND P6, PT, R26, RZ, PT ;  /* 0x000000ff1a00720c */ /* 0x000fe20003fc5270 */
[----:B------:R-:W-:Y:S01]  /*5770*/  BSSY.RECONVERGENT B0, `(.L_x_74) ;  /* 0x000021c000007945 */ /* 0x000fe20003800200 */
[----:B------:R-:W-:Y:S02]  /*5780*/  IMAD.MOV.U32 R26, RZ, RZ, R4 ;  /* 0x000000ffff1a7224 */ /* 0x000fe400078e0004 */
[----:B------:R-:W-:-:S09]  /*5790*/  IMAD.MOV.U32 R27, RZ, RZ, R5 ;  /* 0x000000ffff1b7224 */ /* 0x000fd200078e0005 */
[----:B------:R-:W-:Y:S05]  /*57a0*/  @!P6 BRA `(.L_x_75) ;  /* 0x000000200060e947 */ /* 0x000fea0003800000 */
[----:B------:R-:W0:Y:S02]  /*57b0*/  LDC R0, c[0x0][0x394] ;  /* 0x0000e500ff007b82 */ /* 0x000e240000000800 */
[C---:B0-----:R-:W-:Y:S01]  /*57c0*/  VIADD R3, R0.reuse, 0xffffffff ;  /* 0xffffffff00037836 */ /* 0x041fe20000000000 */
[----:B------:R-:W-:-:S04]  /*57d0*/  LOP3.LUT R12, R0, 0xf, RZ, 0xc0, !PT ;  /* 0x0000000f000c7812 */ /* 0x000fc800078ec0ff */
[----:B------:R-:W-:Y:S01]  /*57e0*/  ISETP.GE.U32.AND P1, PT, R3, 0xf, PT ;  /* 0x0000000f0300780c */ /* 0x000fe20003f26070 */
[----:B------:R-:W-:Y:S01]  /*57f0*/  IMAD.MOV.U32 R3, RZ, RZ, RZ ;  /* 0x000000ffff037224 */ /* 0x000fe200078e00ff */
[----:B------:R-:W-:-:S11]  /*5800*/  ISETP.NE.AND P0, PT, R12, RZ, PT ;  /* 0x000000ff0c00720c */ /* 0x000fd60003f05270 */
[----:B------:R-:W-:Y:S05]  /*5810*/  @!P1 BRA `(.L_x_76) ;  /* 0x00000004002c9947 */ /* 0x000fea0003800000 */
[----:B------:R-:W-:Y:S01]  /*5820*/  BSSY.RECONVERGENT B1, `(.L_x_76) ;  /* 0x000004a000017945 */ /* 0x000fe20003800200 */
[----:B------:R-:W-:Y:S01]  /*5830*/  LOP3.LUT R3, R0, 0x7ffffff0, RZ, 0xc0, !PT ;  /* 0x7ffffff000037812 */ /* 0x000fe200078ec0ff */
[----:B------:R-:W-:-:S07]  /*5840*/  IMAD.MOV.U32 R6, RZ, RZ, RZ ;  /* 0x000000ffff067224 */ /* 0x000fce00078e00ff */
.L_x_77:
[----:B------:R-:W-:Y:S01]  /*5850*/  R2UR UR4, R24 ;  /* 0x00000000180472ca */ /* 0x000fe200000e0000 */
[----:B------:R-:W-:Y:S01]  /*5860*/  IMAD.WIDE.U32 R4, R6, 0x4, R16 ;  /* 0x0000000406047825 */ /* 0x000fe200078e0010 */
[----:B------:R-:W-:-:S13]  /*5870*/  R2UR UR5, R25 ;  /* 0x00000000190572ca */ /* 0x000fda00000e0000 */
[----:B-1----:R-:W2:Y:S01]  /*5880*/  LD.E R9, desc[UR4][R4.64] ;  /* 0x0000000404097980 */ /* 0x002ea2000c101900 */
[----:B------:R-:W-:Y:S02]  /*5890*/  R2UR UR6, R24 ;  /* 0x00000000180672ca */ /* 0x000fe400000e0000 */
[----:B------:R-:W-:Y:S01]  /*58a0*/  R2UR UR7, R25 ;  /* 0x00000000190772ca */ /* 0x000fe200000e0000 */
[----:B--2---:R-:W-:-:S05]  /*58b0*/  IMAD.WIDE R8, R9, 0x4, R26 ;  /* 0x0000000409087825 */ /* 0x004fca00078e021a */
[----:B------:R0:W-:Y:S07]  /*58c0*/  ST.E desc[UR4][R8.64], R6 ;  /* 0x0000000608007985 */ /* 0x0001ee000c101904 */
[----:B------:R-:W2:Y:S01]  /*58d0*/  LD.E R11, desc[UR6][R4.64+0x4] ;  /* 0x00000406040b7980 */ /* 0x000ea2000c101900 */
[----:B------:R-:W-:Y:S02]  /*58e0*/  VIADD R7, R6, 0x1 ;  /* 0x0000000106077836 */ /* 0x000fe40000000000 */
[----:B--2---:R-:W-:-:S05]  /*58f0*/  IMAD.WIDE R10, R11, 0x4, R26 ;  /* 0x000000040b0a7825 */ /* 0x004fca00078e021a */
[----:B------:R1:W-:Y:S04]  /*5900*/  ST.E desc[UR4][R10.64], R7 ;  /* 0x000000070a007985 */ /* 0x0003e8000c101904 */
[----:B------:R-:W0:Y:S01]  /*5910*/  LD.E R15, desc[UR6][R4.64+0x8] ;  /* 0x00000806040f7980 */ /* 0x000e22000c101900 */
[----:B------:R-:W-:Y:S02]  /*5920*/  VIADD R13, R6, 0x2 ;  /* 0x00000002060d7836 */ /* 0x000fe40000000000 */
[----:B0-----:R-:W-:-:S05]  /*5930*/  IMAD.WIDE R8, R15, 0x4, R26 ;  /* 0x000000040f087825 */ /* 0x001fca00078e021a */
[----:B------:R0:W-:Y:S04]  /*5940*/  ST.E desc[UR4][R8.64], R13 ;  /* 0x0000000d08007985 */ /* 0x0001e8000c101904 */
[----:B------:R-:W1:Y:S01]  /*5950*/  LD.E R21, desc[UR6][R4.64+0xc] ;  /* 0x00000c0604157980 */ /* 0x000e62000c101900 */
[----:B------:R-:W-:Y:S02]  /*5960*/  VIADD R15, R6, 0x3 ;  /* 0x00000003060f7836 */ /* 0x000fe40000000000 */
[----:B-1----:R-:W-:-:S05]  /*5970*/  IMAD.WIDE R10, R21, 0x4, R26 ;  /* 0x00000004150a7825 */ /* 0x002fca00078e021a */
        /* <DEDUP_REMOVED lines=45> */
[----:B------:R-:W2:Y:S01]  /*5c50*/  LD.E R15, desc[UR6][R4.64+0x3c] ;  /* 0x00003c06040f7980 */ /* 0x000ea2000c101900 */
[C---:B------:R-:W-:Y:S02]  /*5c60*/  VIADD R21, R6.reuse, 0xf ;  /* 0x0000000f06157836 */ /* 0x040fe40000000000 */
[----:B------:R-:W-:-:S05]  /*5c70*/  VIADD R6, R6, 0x10 ;  /* 0x0000001006067836 */ /* 0x000fca0000000000 */
[----:B------:R-:W-:Y:S01]  /*5c80*/  ISETP.NE.AND P2, PT, R6, R3, PT ;  /* 0x000000030600720c */ /* 0x000fe20003f45270 */
[----:B--2---:R-:W-:-:S05]  /*5c90*/  IMAD.WIDE R14, R15, 0x4, R26 ;  /* 0x000000040f0e7825 */ /* 0x004fca00078e021a */
[----:B------:R1:W-:Y:S07]  /*5ca0*/  ST.E desc[UR4][R14.64], R21 ;  /* 0x000000150e007985 */ /* 0x0003ee000c101904 */
[----:B------:R-:W-:Y:S05]  /*5cb0*/  @P2 BRA `(.L_x_77) ;  /* 0xfffffff800e42947 */ /* 0x000fea000383ffff */
[----:B------:R-:W-:Y:S05]  /*5cc0*/  BSYNC.RECONVERGENT B1 ;  /* 0x0000000000017941 */ /* 0x000fea0003800200 */
.L_x_76:
[----:B------:R-:W-:Y:S05]  /*5cd0*/  @!P0 BRA `(.L_x_78) ;  /* 0x0000000400448947 */ /* 0x000fea0003800000 */
[----:B------:R-:W-:Y:S02]  /*5ce0*/  ISETP.GE.U32.AND P2, PT, R12, 0x8, PT ;  /* 0x000000080c00780c */ /* 0x000fe40003f46070 */
[----:B-1----:R-:W-:-:S04]  /*5cf0*/  LOP3.LUT R14, R0, 0x7, RZ, 0xc0, !PT ;  /* 0x00000007000e7812 */ /* 0x002fc800078ec0ff */
[----:B------:R-:W-:-:S07]  /*5d00*/  ISETP.NE.AND P3, PT, R14, RZ, PT ;  /* 0x000000ff0e00720c */ /* 0x000fce0003f65270 */
[----:B------:R-:W-:Y:S06]  /*5d10*/  @!P2 BRA `(.L_x_79) ;  /* 0x000000000094a947 */ /* 0x000fec0003800000 */
[----:B------:R-:W-:Y:S01]  /*5d20*/  R2UR UR4, R24 ;  /* 0x00000000180472ca */ /* 0x000fe200000e0000 */
[----:B------:R-:W-:Y:S01]  /*5d30*/  IMAD.WIDE.U32 R4, R3, 0x4, R16 ;  /* 0x0000000403047825 */ /* 0x000fe200078e0010 */
[----:B------:R-:W-:-:S13]  /*5d40*/  R2UR UR5, R25 ;  /* 0x00000000190572ca */ /* 0x000fda00000e0000 */
[----:B------:R-:W2:Y:S01]  /*5d50*/  LD.E R7, desc[UR4][R4.64] ;  /* 0x0000000404077980 */ /* 0x000ea2000c101900 */
        /* <DEDUP_REMOVED lines=30> */
[----:B------:R-:W-:Y:S02]  /*5f40*/  VIADD R3, R3, 0x8 ;  /* 0x0000000803037836 */ /* 0x000fe40000000000 */
[----:B--2---:R-:W-:-:S05]  /*5f50*/  IMAD.WIDE R10, R11, 0x4, R26 ;  /* 0x000000040b0a7825 */ /* 0x004fca00078e021a */
[----:B------:R1:W-:Y:S02]  /*5f60*/  ST.E desc[UR4][R10.64], R21 ;  /* 0x000000150a007985 */ /* 0x0003e4000c101904 */
.L_x_79:
[----:B------:R-:W-:Y:S04]  /*5f70*/  BSSY.RECONVERGENT B1, `(.L_x_78) ;  /* 0x0000027000017945 */ /* 0x000fe80003800200 */
        /* <DEDUP_REMOVED lines=26> */
.L_x_81:
[----:B------:R-:W-:Y:S05]  /*6120*/  @!P3 BRA `(.L_x_80) ;  /* 0x00000000002cb947 */ /* 0x000fea0003800000 */
[----:B-1----:R-:W-:-:S07]  /*6130*/  IMAD.MOV.U32 R8, RZ, RZ, RZ ;  /* 0x000000ffff087224 */ /* 0x002fce00078e00ff */
.L_x_82:
[----:B------:R-:W-:Y:S01]  /*6140*/  R2UR UR4, R24 ;  /* 0x00000000180472ca */ /* 0x000fe200000e0000 */
[----:B------:R-:W-:Y:S01]  /*6150*/  IMAD.WIDE.U32 R4, R3, 0x4, R16 ;  /* 0x0000000403047825 */ /* 0x000fe200078e0010 */
[----:B------:R-:W-:-:S13]  /*6160*/  R2UR UR5, R25 ;  /* 0x00000000190572ca */ /* 0x000fda00000e0000 */
[----:B------:R-:W2:Y:S01]  /*6170*/  LD.E R5, desc[UR4][R4.64] ;  /* 0x0000000404057980 */ /* 0x000ea2000c101900 */
[----:B------:R-:W-:-:S05]  /*6180*/  VIADD R8, R8, 0x1 ;  /* 0x0000000108087836 */ /* 0x000fca0000000000 */
[----:B------:R-:W-:Y:S01]  /*6190*/  ISETP.NE.AND P2, PT, R8, R13, PT ;  /* 0x0000000d0800720c */ /* 0x000fe20003f45270 */
[----:B--2---:R-:W-:-:S05]  /*61a0*/  IMAD.WIDE R6, R5, 0x4, R26 ;  /* 0x0000000405067825 */ /* 0x004fca00078e021a */
[----:B------:R0:W-:Y:S02]  /*61b0*/  ST.E desc[UR4][R6.64], R3 ;  /* 0x0000000306007985 */ /* 0x0001e4000c101904 */
[----:B0-----:R-:W-:-:S05]  /*61c0*/  VIADD R3, R3, 0x1 ;  /* 0x0000000103037836 */ /* 0x001fca0000000000 */
[----:B------:R-:W-:Y:S05]  /*61d0*/  @P2 BRA `(.L_x_82) ;  /* 0xfffffffc00d82947 */ /* 0x000fea000383ffff */
.L_x_80:
[----:B------:R-:W-:Y:S05]  /*61e0*/  BSYNC.RECONVERGENT B1 ;  /* 0x0000000000017941 */ /* 0x000fea0003800200 */
.L_x_78:
[----:B------:R-:W-:Y:S01]  /*61f0*/  IMAD.MOV.U32 R3, RZ, RZ, RZ ;  /* 0x000000ffff037224 */ /* 0x000fe200078e00ff */
[----:B------:R-:W-:Y:S06]  /*6200*/  @!P1 BRA `(.L_x_83) ;  /* 0x0000000400349947 */ /* 0x000fec0003800000 */
[----:B------:R-:W-:Y:S01]  /*6210*/  BSSY.RECONVERGENT B1, `(.L_x_83) ;  /* 0x000004c000017945 */ /* 0x000fe20003800200 */
[----:B------:R-:W-:Y:S01]  /*6220*/  LOP3.LUT R3, R0, 0x7ffffff0, RZ, 0xc0, !PT ;  /* 0x7ffffff000037812 */ /* 0x000fe200078ec0ff */
[----:B-1----:R-:W-:-:S07]  /*6230*/  IMAD.MOV.U32 R9, RZ, RZ, RZ ;  /* 0x000000ffff097224 */ /* 0x002fce00078e00ff */
.L_x_84:
[----:B------:R-:W-:Y:S01]  /*6240*/  R2UR UR4, R24 ;  /* 0x00000000180472ca */ /* 0x000fe200000e0000 */
[----:B------:R-:W-:Y:S01]  /*6250*/  IMAD.WIDE.U32 R4, R9, 0x4, R18 ;  /* 0x0000000409047825 */ /* 0x000fe200078e0012 */
[----:B------:R-:W-:-:S13]  /*6260*/  R2UR UR5, R25 ;  /* 0x00000000190572ca */ /* 0x000fda00000e0000 */
[----:B0-----:R-:W2:Y:S01]  /*6270*/  LD.E R7, desc[UR4][R4.64] ;  /* 0x0000000404077980 */ /* 0x001ea2000c101900 */
[----:B------:R-:W-:Y:S02]  /*6280*/  R2UR UR6, R24 ;  /* 0x00000000180672ca */ /* 0x000fe400000e0000 */
[----:B------:R-:W-:Y:S01]  /*6290*/  R2UR UR7, R25 ;  /* 0x00000000190772ca */ /* 0x000fe200000e0000 */
[----:B--2---:R-:W-:Y:S02]  /*62a0*/  IMAD R8, R7, 0x4, R2 ;  /* 0x0000000407087824 */ /* 0x004fe400078e0202 */
[----:B------:R-:W-:-:S03]  /*62b0*/  IMAD.WIDE.U32 R6, R9, 0x4, R22 ;  /* 0x0000000409067825 */ /* 0x000fc600078e0016 */
[----:B------:R-:W0:Y:S04]  /*62c0*/  LDS R11, [R8] ;  /* 0x00000000080b7984 */ /* 0x000e280000000800 */
[----:B0-----:R-:W-:Y:S04]  /*62d0*/  ST.E desc[UR4][R6.64], R11 ;  /* 0x0000000b06007985 */ /* 0x001fe8000c101904 */
[----:B------:R-:W2:Y:S02]  /*62e0*/  LD.E R13, desc[UR6][R4.64+0x4] ;  /* 0x00000406040d7980 */ /* 0x000ea4000c101900 */
[----:B--2---:R-:W-:-:S06]  /*62f0*/  IMAD R13, R13, 0x4, R2 ;  /* 0x000000040d0d7824 */ /* 0x004fcc00078e0202 */
        /* <DEDUP_REMOVED lines=54> */
[----:B------:R-:W2:Y:S01]  /*6660*/  LD.E R11, desc[UR6][R4.64+0x3c] ;  /* 0x00003c06040b7980 */ /* 0x000ea2000c101900 */
[----:B------:R-:W-:-:S05]  /*6670*/  VIADD R9, R9, 0x10 ;  /* 0x0000001009097836 */ /* 0x000fca0000000000 */
[----:B------:R-:W-:Y:S01]  /*6680*/  ISETP.NE.AND P1, PT, R9, R3, PT ;  /* 0x000000030900720c */ /* 0x000fe20003f25270 */
[----:B--2---:R-:W-:-:S06]  /*6690*/  IMAD R11, R11, 0x4, R2 ;  /* 0x000000040b0b7824 */ /* 0x004fcc00078e0202 */
[----:B------:R-:W0:Y:S04]  /*66a0*/  LDS R11, [R11] ;  /* 0x000000000b0b7984 */ /* 0x000e280000000800 */
[----:B0-----:R0:W-:Y:S02]  /*66b0*/  ST.E desc[UR4][R6.64+0x3c], R11 ;  /* 0x00003c0b06007985 */ /* 0x0011e4000c101904 */
[----:B------:R-:W-:Y:S05]  /*66c0*/  @P1 BRA `(.L_x_84) ;  /* 0xfffffff800dc1947 */ /* 0x000fea000383ffff */
[----:B------:R-:W-:Y:S05]  /*66d0*/  BSYNC.RECONVERGENT B1 ;  /* 0x0000000000017941 */ /* 0x000fea0003800200 */
.L_x_83:
        /* <DEDUP_REMOVED lines=40> */
[----:B------:R-:W-:Y:S02]  /*6960*/  VIADD R3, R3, 0x8 ;  /* 0x0000000803037836 */ /* 0x000fe40000000000 */
[----:B--2---:R-:W-:-:S06]  /*6970*/  IMAD R11, R11, 0x4, R2 ;  /* 0x000000040b0b7824 */ /* 0x004fcc00078e0202 */
[----:B------:R-:W0:Y:S04]  /*6980*/  LDS R11, [R11] ;  /* 0x000000000b0b7984 */ /* 0x000e280000000800 */
[----:B0-----:R1:W-:Y:S02]  /*6990*/  ST.E desc[UR4][R6.64+0x1c], R11 ;  /* 0x00001c0b06007985 */ /* 0x0013e4000c101904 */
.L_x_86:
[----:B------:R-:W-:Y:S04]  /*69a0*/  BSSY.RECONVERGENT B1, `(.L_x_85) ;  /* 0x000002b000017945 */ /* 0x000fe80003800200 */
[----:B------:R-:W-:Y:S05]  /*69b0*/  @!P1 BRA `(.L_x_87) ;  /* 0x0000000000a49947 */ /* 0x000fea0003800000 */
[----:B------:R-:W-:Y:S02]  /*69c0*/  ISETP.GE.U32.AND P0, PT, R10, 0x4, PT ;  /* 0x000000040a00780c */ /* 0x000fe40003f06070 */
[----:B------:R-:W-:-:S04]  /*69d0*/  LOP3.LUT R15, R0, 0x3, RZ, 0xc0, !PT ;  /* 0x00000003000f7812 */ /* 0x000fc800078ec0ff */
[----:B------:R-:W-:-:S07]  /*69e0*/  ISETP.NE.AND P1, PT, R15, RZ, PT ;  /* 0x000000ff0f00720c */ /* 0x000fce0003f25270 */
[----:B------:R-:W-:Y:S06]  /*69f0*/  @!P0 BRA `(.L_x_88) ;  /* 0x00000000005c8947 */ /* 0x000fec0003800000 */
[----:B------:R-:W-:Y:S01]  /*6a00*/  R2UR UR4, R24 ;  /* 0x00000000180472ca */ /* 0x000fe200000e0000 */
[----:B------:R-:W-:Y:S01]  /*6a10*/  IMAD.WIDE.U32 R4, R3, 0x4, R18 ;  /* 0x0000000403047825 */ /* 0x000fe200078e0012 */
[----:B------:R-:W-:-:S13]  /*6a20*/  R2UR UR5, R25 ;  /* 0x00000000190572ca */ /* 0x000fda00000e0000 */
[----:B01----:R-:W2:Y:S01]  /*6a30*/  LD.E R7, desc[UR4][R4.64] ;  /* 0x0000000404077980 */ /* 0x003ea2000c101900 */
        /* <DEDUP_REMOVED lines=19> */
.L_x_88:
[----:B------:R-:W-:Y:S05]  /*6b70*/  @!P1 BRA `(.L_x_87) ;  /* 0x0000000000349947 */ /* 0x000fea0003800000 */
[----:B------:R-:W-:-:S07]  /*6b80*/  IMAD.MOV.U32 R0, RZ, RZ, RZ ;  /* 0x000000ffff007224 */ /* 0x000fce00078e00ff */
.L_x_89:
[----:B------:R-:W-:Y:S01]  /*6b90*/  R2UR UR4, R24 ;  /* 0x00000000180472ca */ /* 0x000fe200000e0000 */
[----:B------:R-:W-:Y:S01]  /*6ba0*/  IMAD.WIDE.U32 R4, R3, 0x4, R18 ;  /* 0x0000000403047825 */ /* 0x000fe200078e0012 */
[----:B------:R-:W-:-:S13]  /*6bb0*/  R2UR UR5, R25 ;  /* 0x00000000190572ca */ /* 0x000fda00000e0000 */
[----:B---3--:R-:W3:Y:S01]  /*6bc0*/  LD.E R5, desc[UR4][R4.64] ;  /* 0x0000000404057980 */ /* 0x008ee2000c101900 */
[----:B------:R-:W-:Y:S02]  /*6bd0*/  VIADD R0, R0, 0x1 ;  /* 0x0000000100007836 */ /* 0x000fe40000000000 */
[----:B012---:R-:W-:-:S03]  /*6be0*/  IMAD.WIDE.U32 R6, R3, 0x4, R22 ;  /* 0x0000000403067825 */ /* 0x007fc600078e0016 */
[----:B------:R-:W-:Y:S01]  /*6bf0*/  ISETP.NE.AND P0, PT, R0, R15, PT ;  /* 0x0000000f0000720c */ /* 0x000fe20003f05270 */
[----:B------:R-:W-:Y:S02]  /*6c00*/  VIADD R3, R3, 0x1 ;  /* 0x0000000103037836 */ /* 0x000fe40000000000 */
[----:B---3--:R-:W-:-:S05]  /*6c10*/  IMAD R8, R5, 0x4, R2 ;  /* 0x0000000405087824 */ /* 0x008fca00078e0202 */
[----:B------:R-:W0:Y:S04]  /*6c20*/  LDS R9, [R8] ;  /* 0x0000000008097984 */ /* 0x000e280000000800 */
[----:B0-----:R3:W-:Y:S01]  /*6c30*/  ST.E desc[UR4][R6.64], R9 ;  /* 0x0000000906007985 */ /* 0x0017e2000c101904 */
[----:B------:R-:W-:Y:S05]  /*6c40*/  @P0 BRA `(.L_x_89) ;  /* 0xfffffffc00d00947 */ /* 0x000fea000383ffff */
.L_x_87:
[----:B------:R-:W-:Y:S05]  /*6c50*/  BSYNC.RECONVERGENT B1 ;  /* 0x0000000000017941 */ /* 0x000fea0003800200 */
.L_x_85:
[----:B------:R-:W-:Y:S02]  /*6c60*/  IMAD.MOV.U32 R0, RZ, RZ, RZ ;  /* 0x000000ffff007224 */ /* 0x000fe400078e00ff */
[----:B------:R-:W-:-:S07]  /*6c70*/  IMAD.MOV.U32 R3, RZ, RZ, RZ ;  /* 0x000000ffff037224 */ /* 0x000fce00078e00ff */
.L_x_99:
[----:B------:R-:W-:Y:S01]  /*6c80*/  R2UR UR4, R24 ;  /* 0x00000000180472ca */ /* 0x000fe200000e0000 */
[----:B-1--4-:R-:W-:Y:S01]  /*6c90*/  IMAD.WIDE.U32 R4, R3, 0x4, R22 ;  /* 0x0000000403047825 */ /* 0x012fe200078e0016 */
[----:B------:R-:W-:Y:S01]  /*6ca0*/  R2UR UR5, R25 ;  /* 0x00000000190572ca */ /* 0x000fe200000e0000 */
[----:B--23--:R-:W1:-:S12]  /*6cb0*/  LDC R9, c[0x0][0x394] ;  /* 0x0000e500ff097b82 */ /* 0x00ce580000000800 */
[----:B------:R-:W2:Y:S01]  /*6cc0*/  LD.E R37, desc[UR4][R4.64] ;  /* 0x0000000404257980 */ /* 0x000ea2000c101900 */
[----:B------:R-:W-:Y:S01]  /*6cd0*/  ISETP.NE.AND P2, PT, R0, RZ, PT ;  /* 0x000000ff0000720c */ /* 0x000fe20003f45270 */
[----:B0-----:R-:W-:Y:S01]  /*6ce0*/  VIADD R6, R3, 0x1 ;  /* 0x0000000103067836 */ /* 0x001fe20000000000 */
[----:B------:R-:W-:Y:S01]  /*6cf0*/  BSSY.RECONVERGENT B1, `(.L_x_90) ;  /* 0x00000bf000017945 */ /* 0x000fe20003800200 */
[----:B------:R-:W-:Y:S02]  /*6d00*/  IMAD.MOV.U32 R10, RZ, RZ, R3 ;  /* 0x000000ffff0a7224 */ /* 0x000fe400078e0003 */
[----:B------:R-:W-:Y:S01]  /*6d10*/  IMAD.MOV.U32 R3, RZ, RZ, R6 ;  /* 0x000000ffff037224 */ /* 0x000fe200078e0006 */
[----:B-1----:R-:W-:-:S07]  /*6d20*/  ISETP.NE.AND P0, PT, R6, R9, PT ;  /* 0x000000090600720c */ /* 0x002fce0003f05270 */
[----:B--2---:R-:W-:-:S04]  /*6d30*/  @!P2 FSETP.NEU.AND P1, PT, R37, RZ, PT ;  /* 0x000000ff2500a20b */ /* 0x004fc80003f2d000 */
[----:B------:R-:W-:Y:S01]  /*6d40*/  @!P2 SEL R0, R3, RZ, P1 ;  /* 0x000000ff0300a207 */ /* 0x000fe20000800000 */
[----:B------:R-:W-:Y:S08]  /*6d50*/  @!P2 BRA `(.L_x_91) ;  /* 0x0000000800e0a947 */ /* 0x000ff00003800000 */
[----:B------:R-:W-:-:S13]  /*6d60*/  ISETP.GE.AND P1, PT, R10, R0, PT ;  /* 0x000000000a00720c */ /* 0x000fda0003f26270 */
[----:B------:R-:W-:Y:S05]  /*6d70*/  @!P1 BRA `(.L_x_91) ;  /* 0x0000000800d89947 */ /* 0x000fea0003800000 */
[--C-:B------:R-:W-:Y:S01]  /*6d80*/  IMAD.IADD R6, R10, 0x1, -R0.reuse ;  /* 0x000000010a067824 */ /* 0x100fe200078e0a00 */
[----:B------:R-:W-:Y:S01]  /*6d90*/  BSSY.RECONVERGENT B2, `(.L_x_92) ;  /* 0x000004b000027945 */ /* 0x000fe20003800200 */
[----:B------:R-:W-:Y:S02]  /*6da0*/  IMAD.IADD R11, R3, 0x1, -R0 ;  /* 0x00000001030b7824 */ /* 0x000fe400078e0a00 */
[----:B------:R-:W-:Y:S01]  /*6db0*/  VIADD R13, R0, 0xffffffff ;  /* 0xffffffff000d7836 */ /* 0x000fe20000000000 */
[----:B------:R-:W-:Y:S02]  /*6dc0*/  ISETP.GE.U32.AND P1, PT, R6, 0xf, PT ;  /* 0x0000000f0600780c */ /* 0x000fe40003f26070 */
[----:B------:R-:W-:-:S04]  /*6dd0*/  LOP3.LUT R41, R11, 0xf, RZ, 0xc0, !PT ;  /* 0x0000000f0b297812 */ /* 0x000fc800078ec0ff */
[----:B------:R-:W-:-:S07]  /*6de0*/  ISETP.NE.AND P2, PT, R41, RZ, PT ;  /* 0x000000ff2900720c */ /* 0x000fce0003f45270 */
[----:B------:R-:W-:Y:S06]  /*6df0*/  @!P1 BRA `(.L_x_93) ;  /* 0x0000000400109947 */ /* 0x000fec0003800000 */
[----:B------:R-:W0:Y:S01]  /*6e00*/  S2R R7, SR_CgaCtaId ;  /* 0x0000000000077919 */ /* 0x000e220000008800 */
[----:B------:R-:W-:Y:S01]  /*6e10*/  MOV R8, 0x400 ;  /* 0x0000040000087802 */ /* 0x000fe20000000f00 */
[----:B------:R-:W-:Y:S01]  /*6e20*/  IMAD.MOV.U32 R15, RZ, RZ, RZ ;  /* 0x000000ffff0f7224 */ /* 0x000fe200078e00ff */
[----:B------:R-:W-:Y:S02]  /*6e30*/  LOP3.LUT R12, R11, 0xfffffff0, RZ, 0xc0, !PT ;  /* 0xfffffff00b0c7812 */ /* 0x000fe400078ec0ff */
[----:B0-----:R-:W-:-:S07]  /*6e40*/  LEA R8, R7, R8, 0x18 ;  /* 0x0000000807087211 */ /* 0x001fce00078ec0ff */
.L_x_94:
[C---:B------:R-:W-:Y:S01]  /*6e50*/  R2UR UR4, R24.reuse ;  /* 0x00000000180472ca */ /* 0x040fe200000e0000 */
[----:B------:R-:W-:Y:S01]  /*6e60*/  IMAD.WIDE R6, R13, 0x4, R22 ;  /* 0x000000040d067825 */ /* 0x000fe200078e0216 */
[C---:B------:R-:W-:Y:S02]  /*6e70*/  R2UR UR5, R25.reuse ;  /* 0x00000000190572ca */ /* 0x040fe400000e0000 */
[----:B------:R-:W-:Y:S02]  /*6e80*/  R2UR UR6, R24 ;  /* 0x00000000180672ca */ /* 0x000fe400000e0000 */
[----:B------:R-:W-:-:S09]  /*6e90*/  R2UR UR7, R25 ;  /* 0x00000000190772ca */ /* 0x000fd200000e0000 */
[----:B------:R-:W2:Y:S04]  /*6ea0*/  LD.E R31, desc[UR4][R6.64] ;  /* 0x00000004061f7980 */ /* 0x000ea8000c101900 */
[----:B------:R-:W3:Y:S04]  /*6eb0*/  LD.E R34, desc[UR6][R6.64+0x4] ;  /* 0x0000040606227980 */ /* 0x000ee8000c101900 */
[----:B------:R-:W4:Y:S04]  /*6ec0*/  LD.E R35, desc[UR4][R6.64+0x8] ;  /* 0x0000080406237980 */ /* 0x000f28000c101900 */
[----:B------:R-:W5:Y:S04]  /*6ed0*/  LD.E R39, desc[UR4][R6.64+0xc] ;  /* 0x00000c0406277980 */ /* 0x000f68000c101900 */
[----:B------:R-:W5:Y:S04]  /*6ee0*/  LD.E R40, desc[UR4][R6.64+0x10] ;  /* 0x0000100406287980 */ /* 0x000f68000c101900 */
[----:B------:R-:W5:Y:S01]  /*6ef0*/  LD.E R38, desc[UR4][R6.64+0x14] ;  /* 0x0000140406267980 */ /* 0x000f62000c101900 */
[----:B------:R-:W-:-:S03]  /*6f00*/  IMAD R21, R10, R9, R13 ;  /* 0x000000090a157224 */ /* 0x000fc600078e020d */
[----:B------:R-:W5:Y:S01]  /*6f10*/  LD.E R30, desc[UR4][R6.64+0x18] ;  /* 0x00001804061e7980 */ /* 0x000f62000c101900 */
[----:B------:R-:W-:-:S03]  /*6f20*/  IMAD R20, R21, 0x4, R8 ;  /* 0x0000000415147824 */ /* 0x000fc600078e0208 */
[----:B------:R-:W5:Y:S04]  /*6f30*/  LD.E R14, desc[UR6][R6.64+0x1c] ;  /* 0x00001c06060e7980 */ /* 0x000f68000c101900 */
[----:B------:R-:W2:Y:S04]  /*6f40*/  LDS R32, [R20] ;  /* 0x0000000014207984 */ /* 0x000ea80000000800 */
[----:B------:R-:W3:Y:S04]  /*6f50*/  LDS R33, [R20+0x4] ;  /* 0x0000040014217984 */ /* 0x000ee80000000800 */
[----:B------:R-:W4:Y:S04]  /*6f60*/  LDS R36, [R20+0x8] ;  /* 0x0000080014247984 */ /* 0x000f280000000800 */
[----:B------:R-:W5:Y:S01]  /*6f70*/  LD.E R21, desc[UR4][R6.64+0x20] ;  /* 0x0000200406157980 */ /* 0x000f62000c101900 */
[----:B------:R-:W-:-:S02]  /*6f80*/  R2UR UR8, R24 ;  /* 0x00000000180872ca */ /* 0x000fc400000e0000 */
[C---:B------:R-:W-:Y:S01]  /*6f90*/  R2UR UR9, R25.reuse ;  /* 0x00000000190972ca */ /* 0x040fe200000e0000 */
[----:B------:R-:W5:Y:S01]  /*6fa0*/  LDS R43, [R20+0xc] ;  /* 0x00000c00142b7984 */ /* 0x000f620000000800 */
[----:B------:R-:W-:Y:S02]  /*6fb0*/  R2UR UR10, R24 ;  /* 0x00000000180a72ca */ /* 0x000fe400000e0000 */
[----:B------:R-:W-:Y:S01]  /*6fc0*/  R2UR UR11, R25 ;  /* 0x00000000190b72ca */ /* 0x000fe200000e0000 */
[----:B------:R-:W-:Y:S01]  /*6fd0*/  LDS R44, [R20+0x14] ;  /* 0x00001400142c7984 */ /* 0x000fe20000000800 */
[----:B--2---:R-:W-:-:S03]  /*6fe0*/  FFMA R32, -R32, R31, R37 ;  /* 0x0000001f20207223 */ /* 0x004fc60000000125 */
[----:B------:R-:W2:Y:S01]  /*6ff0*/  LD.E R31, desc[UR4][R6.64+0x24] ;  /* 0x00002404061f7980 */ /* 0x000ea2000c101900 */
[----:B---3--:R-:W-:-:S03]  /*7000*/  FFMA R37, -R33, R34, R32 ;  /* 0x0000002221257223 */ /* 0x008fc60000000120 */
[----:B------:R-:W3:Y:S04]  /*7010*/  LD.E R34, desc[UR6][R6.64+0x28] ;  /* 0x0000280606227980 */ /* 0x000ee8000c101900 */
[----:B------:R-:W3:Y:S01]  /*7020*/  LD.E R33, desc[UR8][R6.64+0x2c] ;  /* 0x00002c0806217980 */ /* 0x000ee2000c101900 */
[----:B----4-:R-:W-:-:S03]  /*7030*/  FFMA R42, -R36, R35, R37 ;  /* 0x00000023242a7223 */ /* 0x010fc60000000125 */
[----:B------:R-:W4:Y:S04]  /*7040*/  LD.E R32, desc[UR10][R6.64+0x30] ;  /* 0x0000300a06207980 */ /* 0x000f28000c101900 */
[----:B------:R-:W4:Y:S04]  /*7050*/  LD.E R36, desc[UR4][R6.64+0x34] ;  /* 0x0000340406247980 */ /* 0x000f28000c101900 */
[----:B------:R-:W4:Y:S04]  /*7060*/  LD.E R35, desc[UR6][R6.64+0x38] ;  /* 0x0000380606237980 */ /* 0x000f28000c101900 */
[----:B------:R0:W4:Y:S01]  /*7070*/  LD.E R37, desc[UR8][R6.64+0x3c] ;  /* 0x00003c0806257980 */ /* 0x000122000c101900 */
[----:B-----5:R-:W-:-:S03]  /*7080*/  FFMA R39, -R43, R39, R42 ;  /* 0x000000272b277223 */ /* 0x020fc6000000012a */
[----:B------:R-:W1:Y:S04]  /*7090*/  LDS R42, [R20+0x10] ;  /* 0x00001000142a7984 */ /* 0x000e680000000800 */
[----:B0-----:R-:W-:Y:S04]  /*70a0*/  LDS R6, [R20+0x24] ;  /* 0x0000240014067984 */ /* 0x001fe80000000800 */
[----:B------:R-:W-:Y:S01]  /*70b0*/  LDS R7, [R20+0x28] ;  /* 0x0000280014077984 */ /* 0x000fe20000000800 */
[----:B-1----:R-:W-:-:S03]  /*70c0*/  FFMA R43, -R42, R40, R39 ;  /* 0x000000282a2b7223 */ /* 0x002fc60000000127 */
[----:B------:R-:W0:Y:S04]  /*70d0*/  LDS R40, [R20+0x18] ;  /* 0x0000180014287984 */ /* 0x000e280000000800 */
[----:B------:R-:W1:Y:S01]  /*70e0*/  LDS R39, [R20+0x1c] ;  /* 0x00001c0014277984 */ /* 0x000e620000000800 */
[----:B------:R-:W-:-:S03]  /*70f0*/  FFMA R43, -R44, R38, R43 ;  /* 0x000000262c2b7223 */ /* 0x000fc6000000012b */
[----:B------:R-:W5:Y:S01]  /*7100*/  LDS R38, [R20+0x20] ;  /* 0x0000200014267984 */ /* 0x000f620000000800 */
[----:B0-----:R-:W-:-:S03]  /*7110*/  FFMA R30, -R40, R30, R43 ;  /* 0x0000001e281e7223 */ /* 0x001fc6000000012b */
[----:B------:R-:W-:Y:S01]  /*7120*/  LDS R40, [R20+0x34] ;  /* 0x0000340014287984 */ /* 0x000fe20000000800 */
[----:B-1----:R-:W-:-:S03]  /*7130*/  FFMA R43, -R39, R14, R30 ;  /* 0x0000000e272b7223 */ /* 0x002fc6000000011e */
[----:B------:R-:W0:Y:S04]  /*7140*/  LDS R14, [R20+0x2c] ;  /* 0x00002c00140e7984 */ /* 0x000e280000000800 */
[----:B------:R-:W4:Y:S01]  /*7150*/  LDS R39, [R20+0x30] ;  /* 0x0000300014277984 */ /* 0x000f220000000800 */
[----:B-----5:R-:W-:-:S03]  /*7160*/  FFMA R21, -R38, R21, R43 ;  /* 0x0000001526157223 */ /* 0x020fc6000000012b */
[----:B------:R-:W1:Y:S04]  /*7170*/  LDS R30, [R20+0x38] ;  /* 0x00003800141e7984 */ /* 0x000e680000000800 */
[----:B------:R-:W5:Y:S01]  /*7180*/  LDS R38, [R20+0x3c] ;  /* 0x00003c0014267984 */ /* 0x000f620000000800 */
[----:B------:R-:W-:-:S05]  /*7190*/  VIADD R15, R15, 0x10 ;  /* 0x000000100f0f7836 */ /* 0x000fca0000000000 */
[----:B------:R-:W-:Y:S01]  /*71a0*/  ISETP.NE.AND P1, PT, R15, R12, PT ;  /* 0x0000000c0f00720c */ /* 0x000fe20003f25270 */
[----:B------:R-:W-:Y:S02]  /*71b0*/  VIADD R13, R13, 0x10 ;  /* 0x000000100d0d7836 */ /* 0x000fe40000000000 */
[----:B--2---:R-:W-:-:S04]  /*71c0*/  FFMA R6, -R6, R31, R21 ;  /* 0x0000001f06067223 */ /* 0x004fc80000000115 */
[----:B---3--:R-:W-:-:S04]  /*71d0*/  FFMA R7, -R7, R34, R6 ;  /* 0x0000002207077223 */ /* 0x008fc80000000106 */
[----:B0-----:R-:W-:-:S04]  /*71e0*/  FFMA R14, -R14, R33, R7 ;  /* 0x000000210e0e7223 */ /* 0x001fc80000000107 */
[----:B----4-:R-:W-:-:S04]  /*71f0*/  FFMA R39, -R39, R32, R14 ;  /* 0x0000002027277223 */ /* 0x010fc8000000010e */
[----:B------:R-:W-:-:S04]  /*7200*/  FFMA R39, -R40, R36, R39 ;  /* 0x0000002428277223 */ /* 0x000fc80000000127 */
[----:B-1----:R-:W-:-:S04]  /*7210*/  FFMA R35, -R30, R35, R39 ;  /* 0x000000231e237223 */ /* 0x002fc80000000127 */
[----:B-----5:R-:W-:Y:S01]  /*7220*/  FFMA R37, -R38, R37, R35 ;  /* 0x0000002526257223 */ /* 0x020fe20000000123 */
[----:B------:R-:W-:Y:S06]  /*7230*/  @P1 BRA `(.L_x_94) ;  /* 0xfffffffc00041947 */ /* 0x000fec000383ffff */
.L_x_93:
[----:B------:R-:W-:Y:S05]  /*7240*/  BSYNC.RECONVERGENT B2 ;  /* 0x0000000000027941 */ /* 0x000fea0003800200 */
.L_x_92:
[----:B------:R-:W-:Y:S05]  /*7250*/  @!P2 BRA `(.L_x_91) ;  /* 0x0000000400a0a947 */ /* 0x000fea0003800000 */
[----:B------:R-:W-:Y:S01]  /*7260*/  ISETP.GE.U32.AND P1, PT, R41, 0x8, PT ;  /* 0x000000082900780c */ /* 0x000fe20003f26070 */
[----:B------:R-:W-:Y:S01]  /*7270*/  BSSY.RECONVERGENT B2, `(.L_x_95) ;  /* 0x000002b000027945 */ /* 0x000fe20003800200 */
[----:B------:R-:W-:-:S04]  /*7280*/  LOP3.LUT R38, R11, 0x7, RZ, 0xc0, !PT ;  /* 0x000000070b267812 */ /* 0x000fc800078ec0ff */
[----:B------:R-:W-:-:S07]  /*7290*/  ISETP.NE.AND P2, PT, R38, RZ, PT ;  /* 0x000000ff2600720c */ /* 0x000fce0003f45270 */
[----:B------:R-:W-:Y:S06]  /*72a0*/  @!P1 BRA `(.L_x_96) ;  /* 0x00000000009c9947 */ /* 0x000fec0003800000 */
[C---:B------:R-:W-:Y:S01]  /*72b0*/  R2UR UR4, R24.reuse ;  /* 0x00000000180472ca */ /* 0x040fe200000e0000 */
[----:B------:R-:W-:Y:S01]  /*72c0*/  IMAD.WIDE R6, R13, 0x4, R22 ;  /* 0x000000040d067825 */ /* 0x000fe200078e0216 */
[C---:B------:R-:W-:Y:S02]  /*72d0*/  R2UR UR5, R25.reuse ;  /* 0x00000000190572ca */ /* 0x040fe400000e0000 */
[C---:B------:R-:W-:Y:S02]  /*72e0*/  R2UR UR6, R24.reuse ;  /* 0x00000000180672ca */ /* 0x040fe400000e0000 */
[C---:B------:R-:W-:Y:S02]  /*72f0*/  R2UR UR7, R25.reuse ;  /* 0x00000000190772ca */ /* 0x040fe400000e0000 */
[----:B------:R-:W-:Y:S02]  /*7300*/  R2UR UR8, R24 ;  /* 0x00000000180872ca */ /* 0x000fe400000e0000 */
[----:B------:R-:W-:-:S02]  /*7310*/  R2UR UR9, R25 ;  /* 0x00000000190972ca */ /* 0x000fc400000e0000 */
[----:B------:R-:W-:Y:S02]  /*7320*/  R2UR UR10, R24 ;  /* 0x00000000180a72ca */ /* 0x000fe400000e0000 */
[----:B------:R-:W-:Y:S01]  /*7330*/  R2UR UR11, R25 ;  /* 0x00000000190b72ca */ /* 0x000fe200000e0000 */
[----:B------:R-:W2:Y:S04]  /*7340*/  LD.E R31, desc[UR4][R6.64] ;  /* 0x00000004061f7980 */ /* 0x000ea8000c101900 */
[----:B------:R-:W3:Y:S04]  /*7350*/  LD.E R32, desc[UR6][R6.64+0x4] ;  /* 0x0000040606207980 */ /* 0x000ee8000c101900 */
[----:B------:R-:W4:Y:S04]  /*7360*/  LD.E R34, desc[UR8][R6.64+0x8] ;  /* 0x0000080806227980 */ /* 0x000f28000c101900 */
[----:B------:R-:W5:Y:S04]  /*7370*/  LD.E R20, desc[UR10][R6.64+0xc] ;  /* 0x00000c0a06147980 */ /* 0x000f68000c101900 */
[----:B------:R-:W5:Y:S04]  /*7380*/  LD.E R14, desc[UR4][R6.64+0x10] ;  /* 0x00001004060e7980 */ /* 0x000f68000c101900 */
[----:B------:R-:W5:Y:S04]  /*7390*/  LD.E R12, desc[UR6][R6.64+0x14] ;  /* 0x00001406060c7980 */ /* 0x000f68000c101900 */
[----:B------:R-:W5:Y:S04]  /*73a0*/  LD.E R8, desc[UR8][R6.64+0x18] ;  /* 0x0000180806087980 */ /* 0x000f68000c101900 */
[----:B------:R0:W5:Y:S01]  /*73b0*/  LD.E R15, desc[UR10][R6.64+0x1c] ;  /* 0x00001c0a060f7980 */ /* 0x000162000c101900 */
[----:B------:R-:W1:Y:S01]  /*73c0*/  S2UR UR5, SR_CgaCtaId ;  /* 0x00000000000579c3 */ /* 0x000e620000008800 */
[----:B------:R-:W-:Y:S01]  /*73d0*/  UMOV UR4, 0x400 ;  /* 0x0000040000047882 */ /* 0x000fe20000000000 */
[----:B------:R-:W-:-:S02]  /*73e0*/  IMAD R21, R10, R9, R13 ;  /* 0x000000090a157224 */ /* 0x000fc400078e020d */
[----:B------:R-:W-:Y:S01]  /*73f0*/  VIADD R13, R13, 0x8 ;  /* 0x000000080d0d7836 */ /* 0x000fe20000000000 */
[----:B-1----:R-:W-:-:S06]  /*7400*/  ULEA UR4, UR5, UR4, 0x18 ;  /* 0x0000000405047291 */ /* 0x002fcc000f8ec0ff */
[----:B------:R-:W-:-:S05]  /*7410*/  LEA R21, R21, UR4, 0x2 ;  /* 0x0000000415157c11 */ /* 0x000fca000f8e10ff */
[----:B------:R-:W2:Y:S04]  /*7420*/  LDS R30, [R21] ;  /* 0x00000000151e7984 */ /* 0x000ea80000000800 */
[----:B------:R-:W3:Y:S04]  /*7430*/  LDS R33, [R21+0x4] ;  /* 0x0000040015217984 */ /* 0x000ee80000000800 */
[----:B------:R-:W4:Y:S04]  /*7440*/  LDS R35, [R21+0x8] ;  /* 0x0000080015237984 */ /* 0x000f280000000800 */
[----:B------:R-:W5:Y:S04]  /*7450*/  LDS R36, [R21+0xc] ;  /* 0x00000c0015247984 */ /* 0x000f680000000800 */
[----:B------:R-:W1:Y:S04]  /*7460*/  LDS R40, [R21+0x10] ;  /* 0x0000100015287984 */ /* 0x000e680000000800 */
[----:B------:R-:W1:Y:S04]  /*7470*/  LDS R42, [R21+0x14] ;  /* 0x00001400152a7984 */ /* 0x000e680000000800 */
[----:B0-----:R-:W0:Y:S04]  /*7480*/  LDS R7, [R21+0x18] ;  /* 0x0000180015077984 */ /* 0x001e280000000800 */
[----:B------:R-:W0:Y:S01]  /*7490*/  LDS R6, [R21+0x1c] ;  /* 0x00001c0015067984 */ /* 0x000e220000000800 */
[----:B--2---:R-:W-:-:S04]  /*74a0*/  FFMA R30, -R30, R31, R37 ;  /* 0x0000001f1e1e7223 */ /* 0x004fc80000000125 */
[----:B---3--:R-:W-:-:S04]  /*74b0*/  FFMA R30, -R33, R32, R30 ;  /* 0x00000020211e7223 */ /* 0x008fc8000000011e */
[----:B----4-:R-:W-:-:S04]  /*74c0*/  FFMA R35, -R35, R34, R30 ;  /* 0x0000002223237223 */ /* 0x010fc8000000011e */
[----:B-----5:R-:W-:-:S04]  /*74d0*/  FFMA R35, -R36, R20, R35 ;  /* 0x0000001424237223 */ /* 0x020fc80000000123 */
[----:B-1----:R-:W-:-:S04]  /*74e0*/  FFMA R35, -R40, R14, R35 ;  /* 0x0000000e28237223 */ /* 0x002fc80000000123 */
[----:B------:R-:W-:-:S04]  /*74f0*/  FFMA R12, -R42, R12, R35 ;  /* 0x0000000c2a0c7223 */ /* 0x000fc80000000123 */
[----:B0-----:R-:W-:-:S04]  /*7500*/  FFMA R7, -R7, R8, R12 ;  /* 0x0000000807077223 */ /* 0x001fc8000000010c */
[----:B------:R-:W-:-:S07]  /*7510*/  FFMA R37, -R6, R15, R7 ;  /* 0x0000000f06257223 */ /* 0x000fce0000000107 */
.L_x_96:
[----:B------:R-:W-:Y:S05]  /*7520*/  BSYNC.RECONVERGENT B2 ;  /* 0x0000000000027941 */ /* 0x000fea0003800200 */
.L_x_95:
        /* <DEDUP_REMOVED lines=18> */
[----:B------:R-:W5:Y:S01]  /*7650*/  LD.E R31, desc[UR10][R6.64+0xc] ;  /* 0x00000c0a061f7980 */ /* 0x000f62000c101900 */
[----:B------:R-:W0:Y:S01]  /*7660*/  S2UR UR5, SR_CgaCtaId ;  /* 0x00000000000579c3 */ /* 0x000e220000008800 */
[----:B------:R-:W-:Y:S01]  /*7670*/  UMOV UR4, 0x400 ;  /* 0x0000040000047882 */ /* 0x000fe20000000000 */
[----:B------:R-:W-:-:S02]  /*7680*/  IMAD R8, R10, R9, R13 ;  /* 0x000000090a087224 */ /* 0x000fc400078e020d */
[----:B------:R-:W-:Y:S01]  /*7690*/  VIADD R13, R13, 0x4 ;  /* 0x000000040d0d7836 */ /* 0x000fe20000000000 */
[----:B0-----:R-:W-:-:S06]  /*76a0*/  ULEA UR4, UR5, UR4, 0x18 ;  /* 0x0000000405047291 */ /* 0x001fcc000f8ec0ff */
[----:B------:R-:W-:-:S05]  /*76b0*/  LEA R8, R8, UR4, 0x2 ;  /* 0x0000000408087c11 */ /* 0x000fca000f8e10ff */
[----:B------:R-:W2:Y:S04]  /*76c0*/  LDS R14, [R8] ;  /* 0x00000000080e7984 */ /* 0x000ea80000000800 */
[----:B------:R-:W3:Y:S04]  /*76d0*/  LDS R20, [R8+0x4] ;  /* 0x0000040008147984 */ /* 0x000ee80000000800 */
[----:B------:R-:W4:Y:S04]  /*76e0*/  LDS R30, [R8+0x8] ;  /* 0x00000800081e7984 */ /* 0x000f280000000800 */
[----:B------:R-:W5:Y:S01]  /*76f0*/  LDS R32, [R8+0xc] ;  /* 0x00000c0008207984 */ /* 0x000f620000000800 */
[----:B--2---:R-:W-:-:S04]  /*7700*/  FFMA R11, -R14, R11, R37 ;  /* 0x0000000b0e0b7223 */ /* 0x004fc80000000125 */
[----:B---3--:R-:W-:-:S04]  /*7710*/  FFMA R11, -R20, R15, R11 ;  /* 0x0000000f140b7223 */ /* 0x008fc8000000010b */
[----:B----4-:R-:W-:-:S04]  /*7720*/  FFMA R11, -R30, R21, R11 ;  /* 0x000000151e0b7223 */ /* 0x010fc8000000010b */
[----:B-----5:R-:W-:-:S07]  /*7730*/  FFMA R37, -R32, R31, R11 ;  /* 0x0000001f20257223 */ /* 0x020fce000000010b */
.L_x_98:
[----:B------:R-:W-:Y:S05]  /*7740*/  BSYNC.RECONVERGENT B2 ;  /* 0x0000000000027941 */ /* 0x000fea0003800200 */
.L_x_97:
[----:B------:R-:W-:Y:S05]  /*7750*/  @!P2 BRA `(.L_x_91) ;  /* 0x000000000060a947 */ /* 0x000fea0003800000 */
[----:B------:R-:W-:Y:S01]  /*7760*/  R2UR UR4, R24 ;  /* 0x00000000180472ca */ /* 0x000fe200000e0000 */
[----:B------:R-:W-:Y:S01]  /*7770*/  IMAD.WIDE R6, R13, 0x4, R22 ;  /* 0x000000040d067825 */ /* 0x000fe200078e0216 */
[----:B------:R-:W-:-:S13]  /*7780*/  R2UR UR5, R25 ;  /* 0x00000000190572ca */ /* 0x000fda00000e0000 */
[----:B------:R-:W2:Y:S01]  /*7790*/  LD.E R11, desc[UR4][R6.64] ;  /* 0x00000004060b7980 */ /* 0x000ea2000c101900 */
[----:B------:R-:W0:Y:S01]  /*77a0*/  S2UR UR5, SR_CgaCtaId ;  /* 0x00000000000579c3 */ /* 0x000e220000008800 */
[----:B------:R-:W-:Y:S01]  /*77b0*/  UMOV UR4, 0x400 ;  /* 0x0000040000047882 */ /* 0x000fe20000000000 */
[----:B------:R-:W-:Y:S01]  /*77c0*/  IMAD R9, R10, R9, R13 ;  /* 0x000000090a097224 */ /* 0x000fe200078e020d */
[----:B------:R-:W-:Y:S01]  /*77d0*/  ISETP.NE.AND P1, PT, R12, 0x1, PT ;  /* 0x000000010c00780c */ /* 0x000fe20003f25270 */
[----:B0-----:R-:W-:-:S06]  /*77e0*/  ULEA UR4, UR5, UR4, 0x18 ;  /* 0x0000000405047291 */ /* 0x001fcc000f8ec0ff */
[----:B------:R-:W-:-:S05]  /*77f0*/  LEA R13, R9, UR4, 0x2 ;  /* 0x00000004090d7c11 */ /* 0x000fca000f8e10ff */
[----:B------:R-:W2:Y:S02]  /*7800*/  LDS R8, [R13] ;  /* 0x000000000d087984 */ /* 0x000ea40000000800 */
[----:B--2---:R-:W-:Y:S01]  /*7810*/  FFMA R37, -R8, R11, R37 ;  /* 0x0000000b08257223 */ /* 0x004fe20000000125 */
[----:B------:R-:W-:Y:S06]  /*7820*/  @!P1 BRA `(.L_x_91) ;  /* 0x00000000002c9947 */ /* 0x000fec0003800000 */
[----:B------:R-:W-:Y:S01]  /*7830*/  ISETP.NE.AND P1, PT, R12, 0x2, PT ;  /* 0x000000020c00780c */ /* 0x000fe20003f25270 */
[----:B------:R-:W0:Y:S01]  /*7840*/  LDS R8, [R13+0x4] ;  /* 0x000004000d087984 */ /* 0x000e220000000800 */
[----:B------:R-:W-:Y:S02]  /*7850*/  R2UR UR4, R24 ;  /* 0x00000000180472ca */ /* 0x000fe400000e0000 */
[----:B------:R-:W-:-:S09]  /*7860*/  R2UR UR5, R25 ;  /* 0x00000000190572ca */ /* 0x000fd200000e0000 */
[----:B------:R-:W-:Y:S01]  /*7870*/  @P1 R2UR UR6, R24 ;  /* 0x00000000180612ca */ /* 0x000fe200000e0000 */
[----:B------:R-:W1:Y:S01]  /*7880*/  @P1 LDS R10, [R13+0x8] ;  /* 0x000008000d0a1984 */ /* 0x000e620000000800 */
[----:B------:R-:W-:-:S03]  /*7890*/  @P1 R2UR UR7, R25 ;  /* 0x00000000190712ca */ /* 0x000fc600000e0000 */
[----:B------:R-:W0:Y:S10]  /*78a0*/  LD.E R9, desc[UR4][R6.64+0x4] ;  /* 0x0000040406097980 */ /* 0x000e34000c101900 */
[----:B------:R-:W1:Y:S01]  /*78b0*/  @P1 LD.E R11, desc[UR6][R6.64+0x8] ;  /* 0x00000806060b1980 */ /* 0x000e62000c101900 */
[----:B0-----:R-:W-:-:S04]  /*78c0*/  FFMA R37, -R8, R9, R37 ;  /* 0x0000000908257223 */ /* 0x001fc80000000125 */
[----:B-1----:R-:W-:-:S07]  /*78d0*/  @P1 FFMA R37, -R10, R11, R37 ;  /* 0x0000000b0a251223 */ /* 0x002fce0000000125 */
.L_x_91:
[----:B------:R-:W-:Y:S05]  /*78e0*/  BSYNC.RECONVERGENT B1 ;  /* 0x0000000000017941 */ /* 0x000fea0003800200 */
.L_x_90:
[----:B------:R-:W-:Y:S02]  /*78f0*/  R2UR UR4, R24 ;  /* 0x00000000180472ca */ /* 0x000fe400000e0000 */
[----:B------:R-:W-:-:S13]  /*7900*/  R2UR UR5, R25 ;  /* 0x00000000190572ca */ /* 0x000fda00000e0000 */
[----:B------:R4:W-:Y:S01]  /*7910*/  ST.E desc[UR4][R4.64], R37 ;  /* 0x0000002504007985 */ /* 0x0009e2000c101904 */
[----:B------:R-:W-:Y:S05]  /*7920*/  @P0 BRA `(.L_x_99) ;  /* 0xfffffff000d40947 */ /* 0x000fea000383ffff */
.L_x_75:
[----:B------:R-:W-:Y:S05]  /*7930*/  BSYNC.RECONVERGENT B0 ;  /* 0x0000000000007941 */ /* 0x000fea0003800200 */
.L_x_74:
[----:B------:R-:W0:Y:S01]  /*7940*/  LDC R13, c[0x0][0x394] ;  /* 0x0000e500ff0d7b82 */ /* 0x000e220000000800 */
[----:B------:R-:W-:Y:S01]  /*7950*/  R2UR UR4, R24 ;  /* 0x00000000180472ca */ /* 0x000fe200000e0000 */
[----:B------:R-:W4:Y:S01]  /*7960*/  LDS R0, [R2+-0x4] ;  /* 0xfffffc0002007984 */ /* 0x000f220000000800 */
[----:B------:R-:W-:Y:S01]  /*7970*/  R2UR UR5, R25 ;  /* 0x00000000190572ca */ /* 0x000fe200000e0000 */
[----:B0-----:R-:W-:-:S12]  /*7980*/  IMAD.WIDE R12, R13, 0x4, R22 ;  /* 0x000000040d0c7825 */ /* 0x001fd800078e0216 */
[----:B------:R-:W2:Y:S01]  /*7990*/  LD.E R3, desc[UR4][R12.64+-0x4] ;  /* 0xfffffc040c037980 */ /* 0x000ea2000c101900 */
[----:B------:R-:W-:Y:S01]  /*79a0*/  BSSY.RECONVERGENT B0, `(.L_x_100) ;  /* 0x000000c000007945 */ /* 0x000fe20003800200 */
[----:B----4-:R-:W0:Y:S02]  /*79b0*/  MUFU.RCP R5, R0 ;  /* 0x0000000000057308 */ /* 0x010e240000001000 */
[----:B0-----:R-:W-:-:S04]  /*79c0*/  FFMA R4, -R0, R5, 1 ;  /* 0x3f80000000047423 */ /* 0x001fc80000000105 */
[----:B------:R-:W-:Y:S02]  /*79d0*/  FFMA R4, R5, R4, R5 ;  /* 0x0000000405047223 */ /* 0x000fe40000000005 */
[----:B--2---:R-:W0:Y:S02]  /*79e0*/  FCHK P0, R3, R0 ;  /* 0x0000000003007302 */ /* 0x004e240000000000 */
[----:B------:R-:W-:-:S04]  /*79f0*/  FFMA R5, R3, R4, RZ ;  /* 0x0000000403057223 */ /* 0x000fc800000000ff */
[----:B------:R-:W-:-:S04]  /*7a00*/  FFMA R6, -R0, R5, R3 ;  /* 0x0000000500067223 */ /* 0x000fc80000000103 */
[----:B------:R-:W-:Y:S01]  /*7a10*/  FFMA R5, R4, R6, R5 ;  /* 0x0000000604057223 */ /* 0x000fe20000000005 */
[----:B0-----:R-:W-:Y:S06]  /*7a20*/  @!P0 BRA `(.L_x_101) ;  /* 0x00000000000c8947 */ /* 0x001fec0003800000 */
[----:B------:R-:W-:-:S07]  /*7a30*/  MOV R4, 0x7a50 ;  /* 0x00007a5000047802 */ /* 0x000fce0000000f00 */
[----:B------:R-:W-:Y:S05]  /*7a40*/  CALL.REL.NOINC `($__internal_0_$__cuda_sm3x_div_rn_noftz_f32_slowpath) ;  /* 0x0000002400147944 */ /* 0x000fea0003c00000 */
[----:B------:R-:W-:-:S07]  /*7a50*/  IMAD.MOV.U32 R5, RZ, RZ, R0 ;  /* 0x000000ffff057224 */ /* 0x000fce00078e0000 */
.L_x_101:
[----:B------:R-:W-:Y:S05]  /*7a60*/  BSYNC.RECONVERGENT B0 ;  /* 0x0000000000007941 */ /* 0x000fea0003800200 */
.L_x_100:
[----:B------:R-:W0:Y:S01]  /*7a70*/  LDC R20, c[0x0][0x394] ;  /* 0x0000e500ff147b82 */ /* 0x000e220000000800 */
[----:B------:R-:W-:Y:S02]  /*7a80*/  R2UR UR4, R24 ;  /* 0x00000000180472ca */ /* 0x000fe400000e0000 */
[----:B------:R-:W-:-:S13]  /*7a90*/  R2UR UR5, R25 ;  /* 0x00000000190572ca */ /* 0x000fda00000e0000 */
[----:B------:R1:W-:Y:S01]  /*7aa0*/  ST.E desc[UR4][R12.64+-0x4], R5 ;  /* 0xfffffc050c007985 */ /* 0x0003e2000c101904 */
[----:B0-----:R-:W-:-:S13]  /*7ab0*/  ISETP.GE.AND P0, PT, R20, 0x2, PT ;  /* 0x000000021400780c */ /* 0x001fda0003f06270 */
[----:B-1----:R-:W-:Y:S05]  /*7ac0*/  @!P0 BRA `(.L_x_102) ;  /* 0x0000000c00c88947 */ /* 0x002fea0003800000 */
[----:B------:R-:W0:Y:S01]  /*7ad0*/  LDCU UR4, c[0x0][0x394] ;  /* 0x00007280ff0477ac */ /* 0x000e220008000800 */
[----:B------:R-:W-:Y:S01]  /*7ae0*/  IADD3 R32, P0, PT, R22, 0x20, RZ ;  /* 0x0000002016207810 */ /* 0x000fe20007f1e0ff */
[----:B------:R-:W-:Y:S01]  /*7af0*/  BSSY.RECONVERGENT B0, `(.L_x_102) ;  /* 0x00000ef000007945 */ /* 0x000fe20003800200 */
[----:B------:R-:W-:Y:S01]  /*7b00*/  IMAD.SHL.U32 R20, R20, 0x4, RZ ;  /* 0x0000000414147824 */ /* 0x000fe200078e00ff */
[----:B------:R-:W-:Y:S01]  /*7b10*/  PRMT R11, RZ, 0x7610, R11 ;  /* 0x00007610ff0b7816 */ /* 0x000fe2000000000b */
[----:B------:R-:W-:Y:S01]  /*7b20*/  IMAD.MOV.U32 R14, RZ, RZ, RZ ;  /* 0x000000ffff0e7224 */ /* 0x000fe200078e00ff */
[----:B------:R-:W-:Y:S01]  /*7b30*/  PRMT R12, RZ, 0x7610, R12 ;  /* 0x00007610ff0c7816 */ /* 0x000fe2000000000c */
[----:B------:R-:W-:Y:S02]  /*7b40*/  IMAD.X R33, RZ, RZ, R23, P0 ;  /* 0x000000ffff217224 */ /* 0x000fe400000e0617 */
[----:B0-----:R-:W-:-:S07]  /*7b50*/  IMAD.U32 R13, RZ, RZ, UR4 ;  /* 0x00000004ff0d7e24 */ /* 0x001fce000f8e00ff */
.L_x_115:
[----:B0-----:R-:W0:Y:S01]  /*7b60*/  LDC R0, c[0x0][0x394] ;  /* 0x0000e500ff007b82 */ /* 0x001e220000000800 */
[----:B------:R-:W-:Y:S01]  /*7b70*/  VIADD R15, R13, 0xfffffffe ;  /* 0xfffffffe0d0f7836 */ /* 0x000fe20000000000 */
[----:B------:R-:W-:Y:S01]  /*7b80*/  R2UR UR4, R24 ;  /* 0x00000000180472ca */ /* 0x000fe200000e0000 */
[----:B------:R-:W-:Y:S01]  /*7b90*/  IMAD.MOV.U32 R4, RZ, RZ, R13 ;  /* 0x000000ffff047224 */ /* 0x000fe200078e000d */
[----:B------:R-:W-:Y:S01]  /*7ba0*/  R2UR UR5, R25 ;  /* 0x00000000190572ca */ /* 0x000fe200000e0000 */
[----:B------:R-:W-:Y:S02]  /*7bb0*/  VIADD R13, R13, 0xffffffff ;  /* 0xffffffff0d0d7836 */ /* 0x000fe40000000000 */
[----:B------:R-:W-:Y:S01]  /*7bc0*/  IMAD.WIDE.U32 R30, R15, 0x4, R22 ;  /* 0x000000040f1e7825 */ /* 0x000fe200078e0016 */
[----:B------:R-:W-:Y:S03]  /*7bd0*/  BSSY.RECONVERGENT B1, `(.L_x_103) ;  /* 0x00000c7000017945 */ /* 0x000fe60003800200 */
[----:B------:R-:W-:Y:S01]  /*7be0*/  IMAD.MOV.U32 R3, RZ, RZ, R14 ;  /* 0x000000ffff037224 */ /* 0x000fe200078e000e */
[----:B0-----:R-:W-:-:S05]  /*7bf0*/  ISETP.GE.AND P0, PT, R13, R0, PT ;  /* 0x000000000d00720c */ /* 0x001fca0003f06270 */
[----:B------:R0:W5:Y:S01]  /*7c00*/  LD.E R21, desc[UR4][R30.64] ;  /* 0x000000041e157980 */ /* 0x000162000c101900 */
[----:B------:R-:W-:Y:S02]  /*7c10*/  VIADD R11, R11, 0x1 ;  /* 0x000000010b0b7836 */ /* 0x000fe40000000000 */
[----:B------:R-:W-:Y:S02]  /*7c20*/  VIADD R12, R12, 0x1 ;  /* 0x000000010c0c7836 */ /* 0x000fe40000000000 */
[----:B------:R-:W-:-:S03]  /*7c30*/  VIADD R14, R14, 0x1 ;  /* 0x000000010e0e7836 */ /* 0x000fc60000000000 */
[----:B0-----:R-:W-:Y:S05]  /*7c40*/  @P0 BRA `(.L_x_104) ;  /* 0x0000000800fc0947 */ /* 0x001fea0003800000 */
[----:B------:R-:W-:Y:S01]  /*7c50*/  ISETP.GE.U32.AND P0, PT, R3, 0xf, PT ;  /* 0x0000000f0300780c */ /* 0x000fe20003f06070 */
[----:B------:R-:W-:Y:S01]  /*7c60*/  BSSY.RECONVERGENT B2, `(.L_x_105) ;  /* 0x000004f000027945 */ /* 0x000fe20003800200 */
[----:B------:R-:W-:-:S11]  /*7c70*/  IMAD.MOV.U32 R3, RZ, RZ, R13 ;  /* 0x000000ffff037224 */ /* 0x000fd600078e000d */
[----:B------:R-:W-:Y:S05]  /*7c80*/  @!P0 BRA `(.L_x_106) ;  /* 0x0000000400308947 */ /* 0x000fea0003800000 */
[----:B------:R-:W0:Y:S01]  /*7c90*/  S2R R8, SR_CgaCtaId ;  /* 0x0000000000087919 */ /* 0x000e220000008800 */
[----:B------:R-:W-:Y:S01]  /*7ca0*/  IMAD.MOV.U32 R3, RZ, RZ, R4 ;  /* 0x000000ffff037224 */ /* 0x000fe200078e0004 */
[----:B------:R-:W-:Y:S01]  /*7cb0*/  MOV R7, 0x400 ;  /* 0x0000040000077802 */ /* 0x000fe20000000f00 */
[----:B------:R-:W-:Y:S01]  /*7cc0*/  BSSY.RECONVERGENT B3, `(.L_x_107) ;  /* 0x0000047000037945 */ /* 0x000fe20003800200 */
[----:B------:R-:W-:-:S04]  /*7cd0*/  IMAD.WIDE.U32 R4, R13, 0x4, R32 ;  /* 0x000000040d047825 */ /* 0x000fc800078e0020 */
[----:B------:R-:W-:-:S04]  /*7ce0*/  IMAD.SHL.U32 R6, R3, 0x4, RZ ;  /* 0x0000000403067824 */ /* 0x000fc800078e00ff */
[----:B------:R-:W-:Y:S01]  /*7cf0*/  IMAD R6, R20, R15, R6 ;  /* 0x0000000f14067224 */ /* 0x000fe200078e0206 */
[----:B0-----:R-:W-:Y:S02]  /*7d00*/  LEA R7, R8, R7, 0x18 ;  /* 0x0000000708077211 */ /* 0x001fe400078ec0ff */
[----:B------:R-:W-:Y:S02]  /*7d10*/  LOP3.LUT R8, R14, 0xfffffff0, RZ, 0xc0, !PT ;  /* 0xfffffff00e087812 */ /* 0x000fe400078ec0ff */
[----:B------:R-:W-:-:S03]  /*7d20*/  IADD3 R6, PT, PT, R7, 0x1c, R6 ;  /* 0x0000001c07067810 */ /* 0x000fc60007ffe006 */
[----:B------:R-:W-:-:S07]  /*7d30*/  IMAD.MOV R8, RZ, RZ, -R8 ;  /* 0x000000ffff087224 */ /* 0x000fce00078e0a08 */
.L_x_108:
[C---:B------:R-:W-:Y:S01]  /*7d40*/  R2UR UR4, R24.reuse ;  /* 0x00000000180472ca */ /* 0x040fe200000e0000 */
[----:B------:R-:W0:Y:S01]  /*7d50*/  LDS R40, [R6+-0x20] ;  /* 0xffffe00006287984 */ /* 0x000e220000000800 */
[C---:B------:R-:W-:Y:S02]  /*7d60*/  R2UR UR5, R25.reuse ;  /* 0x00000000190572ca */ /* 0x040fe400000e0000 */
[----:B------:R-:W-:Y:S01]  /*7d70*/  R2UR UR6, R24 ;  /* 0x00000000180672ca */ /* 0x000fe200000e0000 */
[----:B------:R-:W1:Y:S01]  /*7d80*/  LDS R41, [R6+-0x1c] ;  /* 0xffffe40006297984 */ /* 0x000e620000000800 */
[----:B------:R-:W-:-:S03]  /*7d90*/  R2UR UR7, R25 ;  /* 0x00000000190772ca */ /* 0x000fc600000e0000 */
[----:B------:R-:W2:Y:S01]  /*7da0*/  LDS R37, [R6+-0x18] ;  /* 0xffffe80006257984 */ /* 0x000ea20000000800 */
[C---:B------:R-:W-:Y:S02]  /*7db0*/  R2UR UR8, R24.reuse ;  /* 0x00000000180872ca */ /* 0x040fe400000e0000 */
[----:B------:R-:W-:Y:S01]  /*7dc0*/  R2UR UR9, R25 ;  /* 0x00000000190972ca */ /* 0x000fe200000e0000 */
[----:B------:R-:W3:Y:S04]  /*7dd0*/  LDS R39, [R6+-0x14] ;  /* 0xffffec0006277984 */ /* 0x000ee80000000800 */
[----:B------:R-:W0:Y:S04]  /*7de0*/  LD.E R35, desc[UR4][R4.64+-0x20] ;  /* 0xffffe00404237980 */ /* 0x000e28000c101900 */
[----:B------:R-:W1:Y:S04]  /*7df0*/  LD.E R42, desc[UR4][R4.64+-0x1c] ;  /* 0xffffe404042a7980 */ /* 0x000e68000c101900 */
[----:B------:R-:W2:Y:S04]  /*7e00*/  LD.E R36, desc[UR4][R4.64+-0x18] ;  /* 0xffffe80404247980 */ /* 0x000ea8000c101900 */
[----:B------:R-:W3:Y:S04]  /*7e10*/  LD.E R38, desc[UR6][R4.64+-0x14] ;  /* 0xffffec0604267980 */ /* 0x000ee8000c101900 */
[----:B------:R-:W4:Y:S04]  /*7e20*/  LD.E R34, desc[UR4][R4.64+-0x10] ;  /* 0xfffff00404227980 */ /* 0x000f28000c101900 */
[----:B------:R-:W4:Y:S04]  /*7e30*/  LD.E R7, desc[UR4][R4.64+-0xc] ;  /* 0xfffff40404077980 */ /* 0x000f28000c101900 */
[----:B------:R-:W4:Y:S04]  /*7e40*/  LD.E R9, desc[UR4][R4.64+-0x8] ;  /* 0xfffff80404097980 */ /* 0x000f28000c101900 */
[----:B------:R-:W4:Y:S01]  /*7e50*/  LD.E R10, desc[UR4][R4.64+-0x4] ;  /* 0xfffffc04040a7980 */ /* 0x000f22000c101900 */
[----:B------:R-:W-:-:S02]  /*7e60*/  R2UR UR10, R24 ;  /* 0x00000000180a72ca */ /* 0x000fc400000e0000 */
[----:B------:R-:W-:Y:S01]  /*7e70*/  R2UR UR11, R25 ;  /* 0x00000000190b72ca */ /* 0x000fe200000e0000 */
[----:B------:R-:W-:Y:S04]  /*7e80*/  LDS R44, [R6+-0x4] ;  /* 0xfffffc00062c7984 */ /* 0x000fe80000000800 */
[----:B------:R-:W-:Y:S01]  /*7e90*/  LDS R43, [R6+0x14] ;  /* 0x00001400062b7984 */ /* 0x000fe20000000800 */
[----:B0----5:R-:W-:-:S03]  /*7ea0*/  FFMA R40, -R40, R35, R21 ;  /* 0x0000002328287223 */ /* 0x021fc60000000115 */
[----:B------:R-:W4:Y:S04]  /*7eb0*/  LD.E R21, desc[UR6][R4.64] ;  /* 0x0000000604157980 */ /* 0x000f28000c101900 */
[----:B------:R-:W4:Y:S01]  /*7ec0*/  LD.E R35, desc[UR8][R4.64+0x4] ;  /* 0x0000040804237980 */ /* 0x000f22000c101900 */
[----:B-1----:R-:W-:-:S03]  /*7ed0*/  FFMA R40, -R41, R42, R40 ;  /* 0x0000002a29287223 */ /* 0x002fc60000000128 */
[----:B------:R-:W4:Y:S01]  /*7ee0*/  LDS R41, [R6+-0x10] ;  /* 0xfffff00006297984 */ /* 0x000f220000000800 */
[----:B--2---:R-:W-:-:S03]  /*7ef0*/  FFMA R40, -R37, R36, R40 ;  /* 0x0000002425287223 */ /* 0x004fc60000000128 */
[----:B------:R-:W2:Y:S01]  /*7f00*/  LD.E R37, desc[UR4][R4.64+0x8] ;  /* 0x0000080404257980 */ /* 0x000ea2000c101900 */
[----:B---3--:R-:W-:-:S03]  /*7f10*/  FFMA R42, -R39, R38, R40 ;  /* 0x00000026272a7223 */ /* 0x008fc60000000128 */
[----:B------:R-:W3:Y:S04]  /*7f20*/  LD.E R36, desc[UR6][R4.64+0xc] ;  /* 0x00000c0604247980 */ /* 0x000ee8000c101900 */
[----:B------:R-:W3:Y:S04]  /*7f30*/  LD.E R40, desc[UR8][R4.64+0x10] ;  /* 0x0000100804287980 */ /* 0x000ee8000c101900 */
[----:B------:R-:W3:Y:S04]  /*7f40*/  LD.E R39, desc[UR10][R4.64+0x14] ;  /* 0x0000140a04277980 */ /* 0x000ee8000c101900 */
[----:B------:R-:W3:Y:S01]  /*7f50*/  LD.E R38, desc[UR4][R4.64+0x18] ;  /* 0x0000180404267980 */ /* 0x000ee2000c101900 */
[----:B----4-:R-:W-:-:S03]  /*7f60*/  FFMA R42, -R41, R34, R42 ;  /* 0x00000022292a7223 */ /* 0x010fc6000000012a */
[----:B------:R0:W4:Y:S01]  /*7f70*/  LD.E R34, desc[UR6][R4.64+0x1c] ;  /* 0x00001c0604227980 */ /* 0x000122000c101900 */
[----:B------:R-:W-:Y:S02]  /*7f80*/  VIADD R8, R8, 0x10 ;  /* 0x0000001008087836 */ /* 0x000fe40000000000 */
[----:B------:R-:W-:Y:S01]  /*7f90*/  VIADD R3, R3, 0x10 ;  /* 0x0000001003037836 */ /* 0x000fe20000000000 */
[----:B------:R-:W1:Y:S02]  /*7fa0*/  LDS R41, [R6+-0xc] ;  /* 0xfffff40006297984 */ /* 0x000e640000000800 */
[----:B------:R-:W-:Y:S02]  /*7fb0*/  ISETP.NE.AND P0, PT, R8, RZ, PT ;  /* 0x000000ff0800720c */ /* 0x000fe40003f05270 */
[----:B0-----:R-:W-:-:S05]  /*7fc0*/  IADD3 R4, P1, PT, R4, 0x40, RZ ;  /* 0x0000004004047810 */ /* 0x001fca0007f3e0ff */
[----:B------:R-:W-:Y:S02]  /*7fd0*/  IMAD.X R5, RZ, RZ, R5, P1 ;  /* 0x000000ffff057224 */ /* 0x000fe400008e0605 */
[----:B-1----:R-:W-:Y:S02]  /*7fe0*/  FFMA R42, -R41, R7, R42 ;  /* 0x00000007292a7223 */ /* 0x002fe4000000012a */
[----:B------:R-:W0:Y:S02]  /*7ff0*/  LDS R7, [R6+-0x8] ;  /* 0xfffff80006077984 */ /* 0x000e240000000800 */
[----:B0-----:R-:W-:Y:S02]  /*8000*/  FFMA R7, -R7, R9, R42 ;  /* 0x0000000907077223 */ /* 0x001fe4000000012a */
[----:B------:R-:W0:Y:S02]  /*8010*/  LDS R9, [R6] ;  /* 0x0000000006097984 */ /* 0x000e240000000800 */
[----:B------:R-:W-:-:S02]  /*8020*/  FFMA R44, -R44, R10, R7 ;  /* 0x0000000a2c2c7223 */ /* 0x000fc40000000107 */
[----:B------:R-:W1:Y:S04]  /*8030*/  LDS R42, [R6+0x4] ;  /* 0x00000400062a7984 */ /* 0x000e680000000800 */
[----:B------:R-:W2:Y:S04]  /*8040*/  LDS R10, [R6+0x8] ;  /* 0x00000800060a7984 */ /* 0x000ea80000000800 */
[----:B------:R-:W-:Y:S01]  /*8050*/  LDS R7, [R6+0x10] ;  /* 0x0000100006077984 */ /* 0x000fe20000000800 */
[----:B0-----:R-:W-:-:S03]  /*8060*/  FFMA R21, -R9, R21, R44 ;  /* 0x0000001509157223 */ /* 0x001fc6000000012c */
[----:B------:R-:W3:Y:S01]  /*8070*/  LDS R9, [R6+0xc] ;  /* 0x00000c0006097984 */ /* 0x000ee20000000800 */
[----:B-1----:R-:W-:-:S03]  /*8080*/  FFMA R41, -R42, R35, R21 ;  /* 0x000000232a297223 */ /* 0x002fc60000000115 */
[----:B------:R-:W0:Y:S04]  /*8090*/  LDS R35, [R6+0x18] ;  /* 0x0000180006237984 */ /* 0x000e280000000800 */
[----:B------:R1:W4:Y:S01]  /*80a0*/  LDS R21, [R6+0x1c] ;  /* 0x00001c0006157984 */ /* 0x0003220000000800 */
[----:B--2---:R-:W-:Y:S01]  /*80b0*/  FFMA R10, -R10, R37, R41 ;  /* 0x000000250a0a7223 */ /* 0x004fe20000000129 */
[----:B-1----:R-:W-:-:S03]  /*80c0*/  VIADD R6, R6, 0x40 ;  /* 0x0000004006067836 */ /* 0x002fc60000000000 */
[----:B---3--:R-:W-:-:S04]  /*80d0*/  FFMA R10, -R9, R36, R10 ;  /* 0x00000024090a7223 */ /* 0x008fc8000000010a */
[----:B------:R-:W-:-:S04]  /*80e0*/  FFMA R10, -R7, R40, R10 ;  /* 0x00000028070a7223 */ /* 0x000fc8000000010a */
[----:B------:R-:W-:-:S04]  /*80f0*/  FFMA R10, -R43, R39, R10 ;  /* 0x000000272b0a7223 */ /* 0x000fc8000000010a */
[----:B0-----:R-:W-:-:S04]  /*8100*/  FFMA R10, -R35, R38, R10 ;  /* 0x00000026230a7223 */ /* 0x001fc8000000010a */
[----:B----4-:R-:W-:Y:S01]  /*8110*/  FFMA R21, -R21, R34, R10 ;  /* 0x0000002215157223 */ /* 0x010fe2000000010a */
[----:B------:R-:W-:Y:S06]  /*8120*/  @P0 BRA `(.L_x_108) ;  /* 0xfffffffc00040947 */ /* 0x000fec000383ffff */
[----:B------:R-:W-:Y:S05]  /*8130*/  BSYNC.RECONVERGENT B3 ;  /* 0x0000000000037941 */ /* 0x000fea0003800200 */
.L_x_107:
[----:B------:R-:W-:-:S07]  /*8140*/  VIADD R3, R3, 0xffffffff ;  /* 0xffffffff03037836 */ /* 0x000fce0000000000 */
.L_x_106:
[----:B------:R-:W-:Y:S05]  /*8150*/  BSYNC.RECONVERGENT B2 ;  /* 0x0000000000027941 */ /* 0x000fea0003800200 */
.L_x_105:
[----:B------:R-:W-:-:S13]  /*8160*/  LOP3.LUT P0, RZ, R14, 0xf, RZ, 0xc0, !PT ;  /* 0x0000000f0eff7812 */ /* 0x000fda000780c0ff */
[----:B------:R-:W-:Y:S05]  /*8170*/  @!P0 BRA `(.L_x_104) ;  /* 0x0000000400b08947 */ /* 0x000fea0003800000 */
[----:B------:R-:W-:Y:S01]  /*8180*/  LOP3.LUT R5, R12, 0xf, RZ, 0xc0, !PT ;  /* 0x0000000f0c057812 */ /* 0x000fe200078ec0ff */
[----:B------:R-:W-:Y:S03]  /*8190*/  BSSY.RECONVERGENT B2, `(.L_x_109) ;  /* 0x000002c000027945 */ /* 0x000fe60003800200 */
[C---:B------:R-:W-:Y:S01]  /*81a0*/  LOP3.LUT P1, RZ, R5.reuse, 0x7, RZ, 0xc0, !PT ;  /* 0x0000000705ff7812 */ /* 0x040fe2000782c0ff */
[----:B------:R-:W-:-:S05]  /*81b0*/  VIADD R4, R5, 0xffffffff ;  /* 0xffffffff05047836 */ /* 0x000fca0000000000 */
[----:B------:R-:W-:-:S13]  /*81c0*/  ISETP.GE.U32.AND P0, PT, R4, 0x7, PT ;  /* 0x000000070400780c */ /* 0x000fda0003f06070 */
[----:B------:R-:W-:Y:S05]  /*81d0*/  @!P0 BRA `(.L_x_110) ;  /* 0x00000000009c8947 */ /* 0x000fea0003800000 */
[----:B------:R-:W-:Y:S01]  /*81e0*/  R2UR UR4, R24 ;  /* 0x00000000180472ca */ /* 0x000fe200000e0000 */
[----:B------:R-:W-:Y:S01]  /*81f0*/  IMAD.WIDE.U32 R4, R3, 0x4, R22 ;  /* 0x0000000403047825 */ /* 0x000fe200078e0016 */
[----:B------:R-:W-:-:S13]  /*8200*/  R2UR UR5, R25 ;  /* 0x00000000190572ca */ /* 0x000fda00000e0000 */
[----:B------:R-:W2:Y:S01]  /*8210*/  LD.E R39, desc[UR4][R4.64] ;  /* 0x0000000404277980 */ /* 0x000ea2000c101900 */
[C---:B------:R-:W-:Y:S02]  /*8220*/  R2UR UR6, R24.reuse ;  /* 0x00000000180672ca */ /* 0x040fe400000e0000 */
[C---:B------:R-:W-:Y:S01]  /*8230*/  R2UR UR7, R25.reuse ;  /* 0x00000000190772ca */ /* 0x040fe200000e0000 */
[----:B------:R-:W3:Y:S01]  /*8240*/  LD.E R34, desc[UR4][R4.64+0x4] ;  /* 0x0000040404227980 */ /* 0x000ee2000c101900 */
[C---:B------:R-:W-:Y:S02]  /*8250*/  R2UR UR8, R24.reuse ;  /* 0x00000000180872ca */ /* 0x040fe400000e0000 */
[C---:B------:R-:W-:Y:S01]  /*8260*/  R2UR UR9, R25.reuse ;  /* 0x00000000190972ca */ /* 0x040fe200000e0000 */
[----:B------:R-:W4:Y:S01]  /*8270*/  LD.E R7, desc[UR4][R4.64+0x14] ;  /* 0x0000140404077980 */ /* 0x000f22000c101900 */
[----:B------:R-:W-:Y:S02]  /*8280*/  R2UR UR10, R24 ;  /* 0x00000000180a72ca */ /* 0x000fe400000e0000 */
[----:B------:R-:W-:-:S05]  /*8290*/  R2UR UR11, R25 ;  /* 0x00000000190b72ca */ /* 0x000fca00000e0000 */
[----:B------:R-:W4:Y:S04]  /*82a0*/  LD.E R10, desc[UR6][R4.64+0x8] ;  /* 0x00000806040a7980 */ /* 0x000f28000c101900 */
[----:B------:R-:W4:Y:S04]  /*82b0*/  LD.E R9, desc[UR8][R4.64+0xc] ;  /* 0x00000c0804097980 */ /* 0x000f28000c101900 */
[----:B------:R-:W4:Y:S04]  /*82c0*/  LD.E R8, desc[UR10][R4.64+0x10] ;  /* 0x0000100a04087980 */ /* 0x000f28000c101900 */
[----:B------:R-:W4:Y:S04]  /*82d0*/  LD.E R6, desc[UR6][R4.64+0x18] ;  /* 0x0000180604067980 */ /* 0x000f28000c101900 */
[----:B------:R0:W4:Y:S01]  /*82e0*/  LD.E R35, desc[UR8][R4.64+0x1c] ;  /* 0x00001c0804237980 */ /* 0x000122000c101900 */
[----:B------:R-:W1:Y:S01]  /*82f0*/  S2UR UR5, SR_CgaCtaId ;  /* 0x00000000000579c3 */ /* 0x000e620000008800 */
[----:B------:R-:W-:Y:S01]  /*8300*/  UMOV UR4, 0x400 ;  /* 0x0000040000047882 */ /* 0x000fe20000000000 */
[----:B------:R-:W-:Y:S01]  /*8310*/  IMAD R36, R15, R0, R3 ;  /* 0x000000000f247224 */ /* 0x000fe200078e0203 */
[----:B-1----:R-:W-:-:S06]  /*8320*/  ULEA UR4, UR5, UR4, 0x18 ;  /* 0x0000000405047291 */ /* 0x002fcc000f8ec0ff */
[----:B------:R-:W-:-:S05]  /*8330*/  LEA R38, R36, UR4, 0x2 ;  /* 0x0000000424267c11 */ /* 0x000fca000f8e10ff */
[----:B------:R-:W2:Y:S04]  /*8340*/  LDS R40, [R38] ;  /* 0x0000000026287984 */ /* 0x000ea80000000800 */
[----:B------:R-:W3:Y:S04]  /*8350*/  LDS R42, [R38+0x4] ;  /* 0x00000400262a7984 */ /* 0x000ee80000000800 */
[----:B------:R-:W4:Y:S04]  /*8360*/  LDS R44, [R38+0x8] ;  /* 0x00000800262c7984 */ /* 0x000f280000000800 */
[----:B------:R-:W1:Y:S04]  /*8370*/  LDS R36, [R38+0xc] ;  /* 0x00000c0026247984 */ /* 0x000e680000000800 */
[----:B------:R-:W1:Y:S04]  /*8380*/  LDS R37, [R38+0x10] ;  /* 0x0000100026257984 */ /* 0x000e680000000800 */
[----:B0-----:R-:W-:Y:S04]  /*8390*/  LDS R5, [R38+0x18] ;  /* 0x0000180026057984 */ /* 0x001fe80000000800 */
[----:B------:R-:W-:Y:S01]  /*83a0*/  LDS R4, [R38+0x1c] ;  /* 0x00001c0026047984 */ /* 0x000fe20000000800 */
[----:B------:R-:W-:-:S02]  /*83b0*/  VIADD R3, R3, 0x8 ;  /* 0x0000000803037836 */ /* 0x000fc40000000000 */
[----:B--2--5:R-:W-:Y:S02]  /*83c0*/  FFMA R39, -R40, R39, R21 ;  /* 0x0000002728277223 */ /* 0x024fe40000000115 */
[----:B------:R-:W0:Y:S02]  /*83d0*/  LDS R21, [R38+0x14] ;  /* 0x0000140026157984 */ /* 0x000e240000000800 */
[----:B---3--:R-:W-:-:S04]  /*83e0*/  FFMA R39, -R42, R34, R39 ;  /* 0x000000222a277223 */ /* 0x008fc80000000127 */
[----:B----4-:R-:W-:-:S04]  /*83f0*/  FFMA R39, -R44, R10, R39 ;  /* 0x0000000a2c277223 */ /* 0x010fc80000000127 */
[----:B-1----:R-:W-:-:S04]  /*8400*/  FFMA R36, -R36, R9, R39 ;  /* 0x0000000924247223 */ /* 0x002fc80000000127 */
[----:B------:R-:W-:-:S04]  /*8410*/  FFMA R8, -R37, R8, R36 ;  /* 0x0000000825087223 */ /* 0x000fc80000000124 */
[----:B0-----:R-:W-:-:S04]  /*8420*/  FFMA R8, -R21, R7, R8 ;  /* 0x0000000715087223 */ /* 0x001fc80000000108 */
[----:B------:R-:W-:-:S04]  /*8430*/  FFMA R5, -R5, R6, R8 ;  /* 0x0000000605057223 */ /* 0x000fc80000000108 */
[----:B------:R-:W-:-:S07]  /*8440*/  FFMA R21, -R4, R35, R5 ;  /* 0x0000002304157223 */ /* 0x000fce0000000105 */
.L_x_110:
[----:B------:R-:W-:Y:S05]  /*8450*/  BSYNC.RECONVERGENT B2 ;  /* 0x0000000000027941 */ /* 0x000fea0003800200 */
.L_x_109:
[----:B------:R-:W-:Y:S05]  /*8460*/  @!P1 BRA `(.L_x_104) ;  /* 0x0000000000f49947 */ /* 0x000fea0003800000 */
[----:B------:R-:W-:Y:S01]  /*8470*/  LOP3.LUT R6, R11, 0xffff, RZ, 0xc0, !PT ;  /* 0x0000ffff0b067812 */ /* 0x000fe200078ec0ff */
[----:B------:R-:W-:Y:S03]  /*8480*/  BSSY.RECONVERGENT B2, `(.L_x_111) ;  /* 0x0000022000027945 */ /* 0x000fe60003800200 */
[C---:B------:R-:W-:Y:S02]  /*8490*/  LOP3.LUT R4, R6.reuse, 0x7, RZ, 0xc0, !PT ;  /* 0x0000000706047812 */ /* 0x040fe400078ec0ff */
[----:B------:R-:W-:-:S03]  /*84a0*/  LOP3.LUT R6, R6, 0x3, RZ, 0xc0, !PT ;  /* 0x0000000306067812 */ /* 0x000fc600078ec0ff */
[----:B------:R-:W-:Y:S01]  /*84b0*/  VIADD R4, R4, 0xffffffff ;  /* 0xffffffff04047836 */ /* 0x000fe20000000000 */
[----:B------:R-:W-:-:S04]  /*84c0*/  ISETP.NE.AND P1, PT, R6, RZ, PT ;  /* 0x000000ff0600720c */ /* 0x000fc80003f25270 */
[----:B------:R-:W-:-:S13]  /*84d0*/  ISETP.GE.U32.AND P0, PT, R4, 0x3, PT ;  /* 0x000000030400780c */ /* 0x000fda0003f06070 */
[----:B------:R-:W-:Y:S05]  /*84e0*/  @!P0 BRA `(.L_x_112) ;  /* 0x00000000006c8947 */ /* 0x000fea0003800000 */
[C---:B------:R-:W-:Y:S01]  /*84f0*/  R2UR UR4, R24.reuse ;  /* 0x00000000180472ca */ /* 0x040fe200000e0000 */
[----:B------:R-:W-:Y:S01]  /*8500*/  IMAD.WIDE.U32 R4, R3, 0x4, R22 ;  /* 0x0000000403047825 */ /* 0x000fe200078e0016 */
        /* <DEDUP_REMOVED lines=10> */
[----:B------:R-:W4:Y:S01]  /*85b0*/  LD.E R36, desc[UR10][R4.64+0xc] ;  /* 0x00000c0a04247980 */ /* 0x000f22000c101900 */
        /* <DEDUP_REMOVED lines=9> */
[----:B------:R-:W0:Y:S01]  /*8650*/  LDS R39, [R7+0xc] ;  /* 0x00000c0007277984 */ /* 0x000e220000000800 */
[----:B--2--5:R-:W-:-:S04]  /*8660*/  FFMA R8, -R8, R9, R21 ;  /* 0x0000000908087223 */ /* 0x024fc80000000115 */
[----:B---3--:R-:W-:-:S04]  /*8670*/  FFMA R8, -R35, R10, R8 ;  /* 0x0000000a23087223 */ /* 0x008fc80000000108 */
[----:B----4-:R-:W-:-:S04]  /*8680*/  FFMA R8, -R37, R34, R8 ;  /* 0x0000002225087223 */ /* 0x010fc80000000108 */
[----:B0-----:R-:W-:-:S07]  /*8690*/  FFMA R21, -R39, R36, R8 ;  /* 0x0000002427157223 */ /* 0x001fce0000000108 */
.L_x_112:
[----:B------:R-:W-:Y:S05]  /*86a0*/  BSYNC.RECONVERGENT B2 ;  /* 0x0000000000027941 */ /* 0x000fea0003800200 */
.L_x_111:
[----:B------:R-:W-:Y:S05]  /*86b0*/  @!P1 BRA `(.L_x_104) ;  /* 0x0000000000609947 */ /* 0x000fea0003800000 */
[----:B------:R-:W-:Y:S01]  /*86c0*/  R2UR UR4, R24 ;  /* 0x00000000180472ca */ /* 0x000fe200000e0000 */
[----:B------:R-:W-:Y:S01]  /*86d0*/  IMAD.WIDE.U32 R4, R3, 0x4, R22 ;  /* 0x0000000403047825 */ /* 0x000fe200078e0016 */
        /* <DEDUP_REMOVED lines=9> */
[----:B--2--5:R-:W-:Y:S01]  /*8770*/  FFMA R21, -R8, R7, R21 ;  /* 0x0000000708157223 */ /* 0x024fe20000000115 */
[----:B------:R-:W-:Y:S06]  /*8780*/  @!P0 BRA `(.L_x_104) ;  /* 0x00000000002c8947 */ /* 0x000fec0003800000 */
[----:B------:R-:W-:Y:S02]  /*8790*/  ISETP.NE.AND P0, PT, R6, 0x2, PT ;  /* 0x000000020600780c */ /* 0x000fe40003f05270 */
[----:B------:R-:W-:Y:S01]  /*87a0*/  R2UR UR4, R24 ;  /* 0x00000000180472ca */ /* 0x000fe200000e0000 */
[----:B------:R-:W0:Y:S01]  /*87b0*/  LDS R6, [R9+0x4] ;  /* 0x0000040009067984 */ /* 0x000e220000000800 */
        /* <DEDUP_REMOVED lines=8> */
.L_x_104:
[----:B------:R-:W-:Y:S05]  /*8840*/  BSYNC.RECONVERGENT B1 ;  /* 0x0000000000017941 */ /* 0x000fea0003800200 */
.L_x_103:
[----:B------:R-:W0:Y:S01]  /*8850*/  S2UR UR5, SR_CgaCtaId ;  /* 0x00000000000579c3 */ /* 0x000e220000008800 */
[----:B------:R-:W-:Y:S01]  /*8860*/  UMOV UR4, 0x400 ;  /* 0x0000040000047882 */ /* 0x000fe20000000000 */
[----:B------:R-:W-:Y:S01]  /*8870*/  IMAD R0, R15, R0, R15 ;  /* 0x000000000f007224 */ /* 0x000fe200078e020f */
[----:B------:R-:W-:Y:S01]  /*8880*/  BSSY.RECONVERGENT B1, `(.L_x_113) ;  /* 0x0000010000017945 */ /* 0x000fe20003800200 */
[----:B0-----:R-:W-:-:S06]  /*8890*/  ULEA UR4, UR5, UR4, 0x18 ;  /* 0x0000000405047291 */ /* 0x001fcc000f8ec0ff */
[----:B------:R-:W-:-:S05]  /*88a0*/  LEA R3, R0, UR4, 0x2 ;  /* 0x0000000400037c11 */ /* 0x000fca000f8e10ff */
[----:B------:R-:W0:Y:S02]  /*88b0*/  LDS R6, [R3] ;  /* 0x0000000003067984 */ /* 0x000e240000000800 */
[----:B0-----:R-:W0:Y:S08]  /*88c0*/  MUFU.RCP R0, R6 ;  /* 0x0000000600007308 */ /* 0x001e300000001000 */
[----:B-----5:R-:W1:Y:S01]  /*88d0*/  FCHK P0, R21, R6 ;  /* 0x0000000615007302 */ /* 0x020e620000000000 */
[----:B0-----:R-:W-:-:S04]  /*88e0*/  FFMA R5, -R6, R0, 1 ;  /* 0x3f80000006057423 */ /* 0x001fc80000000100 */
[----:B------:R-:W-:-:S04]  /*88f0*/  FFMA R0, R0, R5, R0 ;  /* 0x0000000500007223 */ /* 0x000fc80000000000 */
[----:B------:R-:W-:-:S04]  /*8900*/  FFMA R4, R0, R21, RZ ;  /* 0x0000001500047223 */ /* 0x000fc800000000ff */
[----:B------:R-:W-:-:S04]  /*8910*/  FFMA R5, -R6, R4, R21 ;  /* 0x0000000406057223 */ /* 0x000fc80000000115 */
[----:B------:R-:W-:Y:S01]  /*8920*/  FFMA R0, R0, R5, R4 ;  /* 0x0000000500007223 */ /* 0x000fe20000000004 */
[----:B-1----:R-:W-:Y:S06]  /*8930*/  @!P0 BRA `(.L_x_114) ;  /* 0x0000000000108947 */ /* 0x002fec0003800000 */
[----:B------:R-:W-:Y:S01]  /*8940*/  IMAD.MOV.U32 R3, RZ, RZ, R21 ;  /* 0x000000ffff037224 */ /* 0x000fe200078e0015 */
[----:B------:R-:W-:Y:S01]  /*8950*/  MOV R4, 0x8980 ;  /* 0x0000898000047802 */ /* 0x000fe20000000f00 */
[----:B------:R-:W-:-:S07]  /*8960*/  IMAD.MOV.U32 R0, RZ, RZ, R6 ;  /* 0x000000ffff007224 */ /* 0x000fce00078e0006 */
[----:B------:R-:W-:Y:S05]  /*8970*/  CALL.REL.NOINC `($__internal_0_$__cuda_sm3x_div_rn_noftz_f32_slowpath) ;  /* 0x0000001400487944 */ /* 0x000fea0003c00000 */
.L_x_114:
[----:B------:R-:W-:Y:S05]  /*8980*/  BSYNC.RECONVERGENT B1 ;  /* 0x0000000000017941 */ /* 0x000fea0003800200 */
.L_x_113:
[----:B------:R-:W-:Y:S02]  /*8990*/  R2UR UR4, R24 ;  /* 0x00000000180472ca */ /* 0x000fe400000e0000 */
[----:B------:R-:W-:Y:S02]  /*89a0*/  R2UR UR5, R25 ;  /* 0x00000000190572ca */ /* 0x000fe400000e0000 */
[----:B------:R-:W-:-:S11]  /*89b0*/  ISETP.NE.AND P0, PT, R15, RZ, PT ;  /* 0x000000ff0f00720c */ /* 0x000fd60003f05270 */
[----:B------:R0:W-:Y:S02]  /*89c0*/  ST.E desc[UR4][R30.64], R0 ;  /* 0x000000001e007985 */ /* 0x0001e4000c101904 */
[----:B------:R-:W-:Y:S05]  /*89d0*/  @P0 BRA `(.L_x_115) ;  /* 0xfffffff000600947 */ /* 0x000fea000383ffff */
[----:B------:R-:W-:Y:S05]  /*89e0*/  BSYNC.RECONVERGENT B0 ;  /* 0x0000000000007941 */ /* 0x000fea0003800200 */
.L_x_102:
[----:B0-----:R-:W0:Y:S02]  /*89f0*/  LDC R0, c[0x0][0x394] ;  /* 0x0000e500ff007b82 */ /* 0x001e240000000800 */
[----:B0-----:R-:W-:-:S13]  /*8a00*/  ISETP.GE.AND P0, PT, R0, 0x1, PT ;  /* 0x000000010000780c */ /* 0x001fda0003f06270 */
[----:B------:R-:W-:Y:S05]  /*8a10*/  @!P0 BRA `(.L_x_116) ;  /* 0x0000001000c08947 */ /* 0x000fea0003800000 */
[C---:B------:R-:W-:Y:S01]  /*8a20*/  VIADD R32, R0.reuse, 0xffffffff ;  /* 0xffffffff00207836 */ /* 0x040fe20000000000 */
[----:B------:R-:W-:Y:S01]  /*8a30*/  LOP3.LUT R12, R0, 0xf, RZ, 0xc0, !PT ;  /* 0x0000000f000c7812 */ /* 0x000fe200078ec0ff */
[----:B------:R-:W-:-:S03]  /*8a40*/  IMAD.MOV.U32 R3, RZ, RZ, RZ ;  /* 0x000000ffff037224 */ /* 0x000fc600078e00ff */
[----:B------:R-:W-:Y:S02]  /*8a50*/  ISETP.GE.U32.AND P0, PT, R32, 0xf, PT ;  /* 0x0000000f2000780c */ /* 0x000fe40003f06070 */
[----:B------:R-:W-:-:S11]  /*8a60*/  ISETP.NE.AND P2, PT, R12, RZ, PT ;  /* 0x000000ff0c00720c */ /* 0x000fd60003f45270 */
[----:B------:R-:W-:Y:S05]  /*8a70*/  @!P0 BRA `(.L_x_117) ;  /* 0x00000004004c8947 */ /* 0x000fea0003800000 */
[----:B------:R-:W0:Y:S01]  /*8a80*/  S2UR UR5, SR_CgaCtaId ;  /* 0x00000000000579c3 */ /* 0x000e220000008800 */
[----:B------:R-:W-:Y:S01]  /*8a90*/  UMOV UR4, 0x400 ;  /* 0x0000040000047882 */ /* 0x000fe20000000000 */
[----:B------:R-:W-:Y:S01]  /*8aa0*/  IADD3 R4, P0, PT, R26, 0x20, RZ ;  /* 0x000000201a047810 */ /* 0x000fe20007f1e0ff */
[----:B------:R-:W-:Y:S01]  /*8ab0*/  BSSY.RECONVERGENT B0, `(.L_x_117) ;  /* 0x000004f000007945 */ /* 0x000fe20003800200 */
[----:B------:R-:W-:-:S03]  /*8ac0*/  LOP3.LUT R3, R0, 0x7ffffff0, RZ, 0xc0, !PT ;  /* 0x7ffffff000037812 */ /* 0x000fc600078ec0ff */
[----:B------:R-:W-:Y:S02]  /*8ad0*/  IMAD.X R5, RZ, RZ, R27, P0 ;  /* 0x000000ffff057224 */ /* 0x000fe400000e061b */
[----:B------:R-:W-:Y:S01]  /*8ae0*/  IMAD.MOV R7, RZ, RZ, -R3 ;  /* 0x000000ffff077224 */ /* 0x000fe200078e0a03 */
[----:B0-----:R-:W-:-:S06]  /*8af0*/  ULEA UR4, UR5, UR4, 0x18 ;  /* 0x0000000405047291 */ /* 0x001fcc000f8ec0ff */
[----:B------:R-:W-:-:S05]  /*8b00*/  LEA R2, R28, UR4, 0x2 ;  /* 0x000000041c027c11 */ /* 0x000fca000f8e10ff */
[----:B------:R-:W-:-:S07]  /*8b10*/  VIADD R6, R2, 0x20 ;  /* 0x0000002002067836 */ /* 0x000fce0000000000 */
.L_x_118:
[----:B------:R-:W-:Y:S02]  /*8b20*/  R2UR UR4, R24 ;  /* 0x00000000180472ca */ /* 0x000fe400000e0000 */
[----:B------:R-:W-:-:S13]  /*8b30*/  R2UR UR5, R25 ;  /* 0x00000000190572ca */ /* 0x000fda00000e0000 */
[----:B------:R-:W2:Y:S02]  /*8b40*/  LD.E R9, desc[UR4][R4.64+-0x20] ;  /* 0xffffe00404097980 */ /* 0x000ea4000c101900 */
[----:B--2---:R-:W-:-:S05]  /*8b50*/  IMAD.WIDE R8, R9, 0x4, R22 ;  /* 0x0000000409087825 */ /* 0x004fca00078e0216 */
[----:B------:R-:W2:Y:S04]  /*8b60*/  LD.E R13, desc[UR4][R8.64] ;  /* 0x00000004080d7980 */ /* 0x000ea8000c101900 */
[----:B--2---:R0:W-:Y:S04]  /*8b70*/  STS [R6+-0x20], R13 ;  /* 0xffffe00d06007388 */ /* 0x0041e80000000800 */
        /* <DEDUP_REMOVED lines=8> */
[----:B0-----:R-:W3:Y:S02]  /*8c00*/  LD.E R13, desc[UR4][R4.64+-0x14] ;  /* 0xffffec04040d7980 */ /* 0x001ee4000c101900 */
[----:B---3--:R-:W-:-:S05]  /*8c10*/  IMAD.WIDE R10, R13, 0x4, R22 ;  /* 0x000000040d0a7825 */ /* 0x008fca00078e0216 */
[----:B------:R-:W3:Y:S04]  /*8c20*/  LD.E R13, desc[UR4][R10.64] ;  /* 0x000000040a0d7980 */ /* 0x000ee8000c101900 */
[----:B---3--:R0:W-:Y:S04]  /*8c30*/  STS [R6+-0x14], R13 ;  /* 0xffffec0d06007388 */ /* 0x0081e80000000800 */
[----:B-1----:R-:W3:Y:S02]  /*8c40*/  LD.E R15, desc[UR4][R4.64+-0x10] ;  /* 0xfffff004040f7980 */ /* 0x002ee4000c101900 */
[----:B---3--:R-:W-:-:S05]  /*8c50*/  IMAD.WIDE R8, R15, 0x4, R22 ;  /* 0x000000040f087825 */ /* 0x008fca00078e0216 */
[----:B------:R-:W3:Y:S04]  /*8c60*/  LD.E R15, desc[UR4][R8.64] ;  /* 0x00000004080f7980 */ /* 0x000ee8000c101900 */
[----:B---3--:R1:W-:Y:S04]  /*8c70*/  STS [R6+-0x10], R15 ;  /* 0xfffff00f06007388 */ /* 0x0083e80000000800 */
[----:B--2---:R-:W2:Y:S02]  /*8c80*/  LD.E R21, desc[UR4][R4.64+-0xc] ;  /* 0xfffff40404157980 */ /* 0x004ea4000c101900 */
        /* <DEDUP_REMOVED lines=14> */
[----:B--2---:R2:W-:Y:S04]  /*8d70*/  STS [R6], R21 ;  /* 0x0000001506007388 */ /* 0x0045e80000000800 */
[----:B0-----:R-:W3:Y:S02]  /*8d80*/  LD.E R13, desc[UR4][R4.64+0x4] ;  /* 0x00000404040d7980 */ /* 0x001ee4000c101900 */
[----:B---3--:R-:W-:-:S05]  /*8d90*/  IMAD.WIDE R10, R13, 0x4, R22 ;  /* 0x000000040d0a7825 */ /* 0x008fca00078e0216 */
[----:B------:R-:W3:Y:S04]  /*8da0*/  LD.E R13, desc[UR4][R10.64] ;  /* 0x000000040a0d7980 */ /* 0x000ee8000c101900 */
[----:B---3--:R0:W-:Y:S04]  /*8db0*/  STS [R6+0x4], R13 ;  /* 0x0000040d06007388 */ /* 0x0081e80000000800 */
[----:B-1----:R-:W3:Y:S02]  /*8dc0*/  LD.E R15, desc[UR4][R4.64+0x8] ;  /* 0x00000804040f7980 */ /* 0x002ee4000c101900 */
[----:B---3--:R-:W-:-:S05]  /*8dd0*/  IMAD.WIDE R8, R15, 0x4, R22 ;  /* 0x000000040f087825 */ /* 0x008fca00078e0216 */
[----:B------:R-:W3:Y:S04]  /*8de0*/  LD.E R15, desc[UR4][R8.64] ;  /* 0x00000004080f7980 */ /* 0x000ee8000c101900 */
[----:B---3--:R1:W-:Y:S04]  /*8df0*/  STS [R6+0x8], R15 ;  /* 0x0000080f06007388 */ /* 0x0083e80000000800 */
[----:B--2---:R-:W2:Y:S02]  /*8e00*/  LD.E R21, desc[UR4][R4.64+0xc] ;  /* 0x00000c0404157980 */ /* 0x004ea4000c101900 */
[----:B--2---:R-:W-:-:S05]  /*8e10*/  IMAD.WIDE R10, R21, 0x4, R22 ;  /* 0x00000004150a7825 */ /* 0x004fca00078e0216 */
[----:B------:R-:W2:Y:S04]  /*8e20*/  LD.E R21, desc[UR4][R10.64] ;  /* 0x000000040a157980 */ /* 0x000ea8000c101900 */
[----:B--2---:R2:W-:Y:S04]  /*8e30*/  STS [R6+0xc], R21 ;  /* 0x00000c1506007388 */ /* 0x0045e80000000800 */
[----:B0-----:R-:W3:Y:S02]  /*8e40*/  LD.E R13, desc[UR4][R4.64+0x10] ;  /* 0x00001004040d7980 */ /* 0x001ee4000c101900 */
[----:B---3--:R-:W-:-:S05]  /*8e50*/  IMAD.WIDE R8, R13, 0x4, R22 ;  /* 0x000000040d087825 */ /* 0x008fca00078e0216 */
[----:B------:R-:W3:Y:S04]  /*8e60*/  LD.E R13, desc[UR4][R8.64] ;  /* 0x00000004080d7980 */ /* 0x000ee8000c101900 */
[----:B---3--:R0:W-:Y:S04]  /*8e70*/  STS [R6+0x10], R13 ;  /* 0x0000100d06007388 */ /* 0x0081e80000000800 */
[----:B-1----:R-:W3:Y:S02]  /*8e80*/  LD.E R15, desc[UR4][R4.64+0x14] ;  /* 0x00001404040f7980 */ /* 0x002ee4000c101900 */
[----:B---3--:R-:W-:-:S05]  /*8e90*/  IMAD.WIDE R10, R15, 0x4, R22 ;  /* 0x000000040f0a7825 */ /* 0x008fca00078e0216 */
[----:B------:R-:W3:Y:S04]  /*8ea0*/  LD.E R15, desc[UR4][R10.64] ;  /* 0x000000040a0f7980 */ /* 0x000ee8000c101900 */
[----:B---3--:R-:W-:Y:S04]  /*8eb0*/  STS [R6+0x14], R15 ;  /* 0x0000140f06007388 */ /* 0x008fe80000000800 */
[----:B--2---:R-:W2:Y:S02]  /*8ec0*/  LD.E R21, desc[UR4][R4.64+0x18] ;  /* 0x0000180404157980 */ /* 0x004ea4000c101900 */
[----:B--2---:R-:W-:-:S06]  /*8ed0*/  IMAD.WIDE R8, R21, 0x4, R22 ;  /* 0x0000000415087825 */ /* 0x004fcc00078e0216 */
[----:B------:R-:W2:Y:S04]  /*8ee0*/  LD.E R9, desc[UR4][R8.64] ;  /* 0x0000000408097980 */ /* 0x000ea8000c101900 */
[----:B--2---:R-:W-:Y:S04]  /*8ef0*/  STS [R6+0x18], R9 ;  /* 0x0000180906007388 */ /* 0x004fe80000000800 */
[----:B0-----:R-:W2:Y:S01]  /*8f00*/  LD.E R13, desc[UR4][R4.64+0x1c] ;  /* 0x00001c04040d7980 */ /* 0x001ea2000c101900 */
[----:B------:R-:W-:-:S05]  /*8f10*/  VIADD R7, R7, 0x10 ;  /* 0x0000001007077836 */ /* 0x000fca0000000000 */
[----:B------:R-:W-:Y:S01]  /*8f20*/  ISETP.NE.AND P0, PT, R7, RZ, PT ;  /* 0x000000ff0700720c */ /* 0x000fe20003f05270 */
[----:B--2---:R-:W-:-:S06]  /*8f30*/  IMAD.WIDE R10, R13, 0x4, R22 ;  /* 0x000000040d0a7825 */ /* 0x004fcc00078e0216 */
[----:B------:R-:W2:Y:S01]  /*8f40*/  LD.E R11, desc[UR4][R10.64] ;  /* 0x000000040a0b7980 */ /* 0x000ea2000c101900 */
[----:B------:R-:W-:-:S05]  /*8f50*/  IADD3 R4, P1, PT, R4, 0x40, RZ ;  /* 0x0000004004047810 */ /* 0x000fca0007f3e0ff */
[----:B------:R-:W-:Y:S01]  /*8f60*/  IMAD.X R5, RZ, RZ, R5, P1 ;  /* 0x000000ffff057224 */ /* 0x000fe200008e0605 */
[----:B--2---:R0:W-:Y:S02]  /*8f70*/  STS [R6+0x1c], R11 ;  /* 0x00001c0b06007388 */ /* 0x0041e40000000800 */
[----:B0-----:R-:W-:Y:S01]  /*8f80*/  VIADD R6, R6, 0x40 ;  /* 0x0000004006067836 */ /* 0x001fe20000000000 */
[----:B------:R-:W-:Y:S06]  /*8f90*/  @P0 BRA `(.L_x_118) ;  /* 0xfffffff800e00947 */ /* 0x000fec000383ffff */
[----:B------:R-:W-:Y:S05]  /*8fa0*/  BSYNC.RECONVERGENT B0 ;  /* 0x0000000000007941 */ /* 0x000fea0003800200 */
.L_x_117:
        /* <DEDUP_REMOVED lines=8> */
[----:B------:R-:W2:Y:S02]  /*9030*/  LD.E R9, desc[UR4][R4.64] ;  /* 0x0000000404097980 */ /* 0x000ea4000c101900 */
[----:B--2---:R-:W-:-:S05]  /*9040*/  IMAD.WIDE R8, R9, 0x4, R22 ;  /* 0x0000000409087825 */ /* 0x004fca00078e0216 */
[----:B------:R-:W2:Y:S01]  /*9050*/  LD.E R7, desc[UR4][R8.64] ;  /* 0x0000000408077980 */ /* 0x000ea2000c101900 */
[----:B------:R-:W-:-:S05]  /*9060*/  IMAD R6, R3, 0x4, R2 ;  /* 0x0000000403067824 */ /* 0x000fca00078e0202 */
[----:B--2---:R0:W-:Y:S04]  /*9070*/  STS [R6], R7 ;  /* 0x0000000706007388 */ /* 0x0041e80000000800 */
[----:B------:R-:W2:Y:S02]  /*9080*/  LD.E R11, desc[UR4][R4.64+0x4] ;  /* 0x00000404040b7980 */ /* 0x000ea4000c101900 */
[----:B--2---:R-:W-:-:S05]  /*9090*/  IMAD.WIDE R10, R11, 0x4, R22 ;  /* 0x000000040b0a7825 */ /* 0x004fca00078e0216 */
[----:B------:R-:W2:Y:S04]  /*90a0*/  LD.E R13, desc[UR4][R10.64] ;  /* 0x000000040a0d7980 */ /* 0x000ea8000c101900 */
[----:B--2---:R1:W-:Y:S04]  /*90b0*/  STS [R6+0x4], R13 ;  /* 0x0000040d06007388 */ /* 0x0043e80000000800 */
[----:B------:R-:W2:Y:S02]  /*90c0*/  LD.E R15, desc[UR4][R4.64+0x8] ;  /* 0x00000804040f7980 */ /* 0x000ea4000c101900 */
        /* <DEDUP_REMOVED lines=15> */
[----:B0-----:R-:W2:Y:S02]  /*91c0*/  LD.E R7, desc[UR4][R4.64+0x18] ;  /* 0x0000180404077980 */ /* 0x001ea4000c101900 */
[----:B--2---:R-:W-:-:S06]  /*91d0*/  IMAD.WIDE R8, R7, 0x4, R22 ;  /* 0x0000000407087825 */ /* 0x004fcc00078e0216 */
[----:B------:R-:W2:Y:S04]  /*91e0*/  LD.E R9, desc[UR4][R8.64] ;  /* 0x0000000408097980 */ /* 0x000ea8000c101900 */
[----:B--2---:R1:W-:Y:S04]  /*91f0*/  STS [R6+0x18], R9 ;  /* 0x0000180906007388 */ /* 0x0043e80000000800 */
[----:B------:R-:W2:Y:S02]  /*9200*/  LD.E R7, desc[UR4][R4.64+0x1c] ;  /* 0x00001c0404077980 */ /* 0x000ea4000c101900 */
[----:B--2---:R-:W-:-:S06]  /*9210*/  IMAD.WIDE R10, R7, 0x4, R22 ;  /* 0x00000004070a7825 */ /* 0x004fcc00078e0216 */
[----:B------:R-:W2:Y:S01]  /*9220*/  LD.E R11, desc[UR4][R10.64] ;  /* 0x000000040a0b7980 */ /* 0x000ea2000c101900 */
[----:B------:R-:W-:-:S03]  /*9230*/  VIADD R3, R3, 0x8 ;  /* 0x0000000803037836 */ /* 0x000fc60000000000 */
[----:B--2---:R1:W-:Y:S04]  /*9240*/  STS [R6+0x1c], R11 ;  /* 0x00001c0b06007388 */ /* 0x0043e80000000800 */
.L_x_120:
[----:B------:R-:W-:Y:S04]  /*9250*/  BSSY.RECONVERGENT B0, `(.L_x_119) ;  /* 0x0000031000007945 */ /* 0x000fe80003800200 */
[----:B------:R-:W-:Y:S05]  /*9260*/  @!P1 BRA `(.L_x_121) ;  /* 0x0000000000bc9947 */ /* 0x000fea0003800000 */
[----:B------:R-:W-:Y:S02]  /*9270*/  ISETP.GE.U32.AND P0, PT, R14, 0x4, PT ;  /* 0x000000040e00780c */ /* 0x000fe40003f06070 */
[----:B------:R-:W-:-:S04]  /*9280*/  LOP3.LUT R12, R0, 0x3, RZ, 0xc0, !PT ;  /* 0x00000003000c7812 */ /* 0x000fc800078ec0ff */
[----:B------:R-:W-:-:S07]  /*9290*/  ISETP.NE.AND P1, PT, R12, RZ, PT ;  /* 0x000000ff0c00720c */ /* 0x000fce0003f25270 */
[----:B------:R-:W-:Y:S06]  /*92a0*/  @!P0 BRA `(.L_x_122) ;  /* 0x0000000000548947 */ /* 0x000fec0003800000 */
[----:B------:R-:W-:Y:S01]  /*92b0*/  R2UR UR4, R24 ;  /* 0x00000000180472ca */ /* 0x000fe200000e0000 */
[----:B-1----:R-:W-:Y:S01]  /*92c0*/  IMAD.WIDE.U32 R8, R3, 0x4, R26 ;  /* 0x0000000403087825 */ /* 0x002fe200078e001a */
        /* <DEDUP_REMOVED lines=19> */
.L_x_122:
[----:B------:R-:W-:Y:S05]  /*9400*/  @!P1 BRA `(.L_x_121) ;  /* 0x0000000000549947 */ /* 0x000fea0003800000 */
[----:B------:R-:W2:Y:S01]  /*9410*/  S2R R7, SR_CgaCtaId ;  /* 0x0000000000077919 */ /* 0x000ea20000008800 */
[----:B01----:R-:W-:Y:S01]  /*9420*/  MOV R6, 0x400 ;  /* 0x0000040000067802 */ /* 0x003fe20000000f00 */
[----:B------:R-:W-:-:S04]  /*9430*/  IMAD.WIDE.U32 R4, R3, 0x4, R26 ;  /* 0x0000000403047825 */ /* 0x000fc800078e001a */
[----:B------:R-:W-:Y:S01]  /*9440*/  IMAD.IADD R0, R3, 0x1, R28 ;  /* 0x0000000103007824 */ /* 0x000fe200078e021c */
[----:B--2---:R-:W-:Y:S01]  /*9450*/  LEA R3, R7, R6, 0x18 ;  /* 0x0000000607037211 */ /* 0x004fe200078ec0ff */
[----:B------:R-:W-:Y:S02]  /*9460*/  IMAD.MOV.U32 R6, RZ, RZ, R4 ;  /* 0x000000ffff067224 */ /* 0x000fe400078e0004 */
[----:B------:R-:W-:Y:S02]  /*9470*/  IMAD.MOV.U32 R7, RZ, RZ, R5 ;  /* 0x000000ffff077224 */ /* 0x000fe400078e0005 */
[----:B------:R-:W-:Y:S02]  /*9480*/  IMAD.U32 R0, R0, 0x4, R3 ;  /* 0x0000000400007824 */ /* 0x000fe400078e0003 */
[----:B------:R-:W-:-:S07]  /*9490*/  IMAD.MOV R3, RZ, RZ, -R12 ;  /* 0x000000ffff037224 */ /* 0x000fce00078e0a0c */
.L_x_123:
[----:B------:R-:W-:Y:S02]  /*94a0*/  R2UR UR4, R24 ;  /* 0x00000000180472ca */ /* 0x000fe400000e0000 */
[----:B------:R-:W-:-:S13]  /*94b0*/  R2UR UR5, R25 ;  /* 0x00000000190572ca */ /* 0x000fda00000e0000 */
[----:B------:R-:W2:Y:S01]  /*94c0*/  LD.E R5, desc[UR4][R6.64] ;  /* 0x0000000406057980 */ /* 0x000ea2000c101900 */
[----:B------:R-:W-:-:S05]  /*94d0*/  VIADD R3, R3, 0x1 ;  /* 0x0000000103037836 */ /* 0x000fca0000000000 */
[----:B------:R-:W-:Y:S01]  /*94e0*/  ISETP.NE.AND P0, PT, R3, RZ, PT ;  /* 0x000000ff0300720c */ /* 0x000fe20003f05270 */
[----:B--2---:R-:W-:-:S06]  /*94f0*/  IMAD.WIDE R4, R5, 0x4, R22 ;  /* 0x0000000405047825 */ /* 0x004fcc00078e0216 */
[----:B------:R-:W2:Y:S01]  /*9500*/  LD.E R5, desc[UR4][R4.64] ;  /* 0x0000000404057980 */ /* 0x000ea2000c101900 */
[----:B------:R-:W-:-:S05]  /*9510*/  IADD3 R6, P1, PT, R6, 0x4, RZ ;  /* 0x0000000406067810 */ /* 0x000fca0007f3e0ff */
[----:B------:R-:W-:Y:S01]  /*9520*/  IMAD.X R7, RZ, RZ, R7, P1 ;  /* 0x000000ffff077224 */ /* 0x000fe200008e0607 */
[----:B--2---:R0:W-:Y:S02]  /*9530*/  STS [R0], R5 ;  /* 0x0000000500007388 */ /* 0x0041e40000000800 */
[----:B0-----:R-:W-:Y:S01]  /*9540*/  VIADD R0, R0, 0x4 ;  /* 0x0000000400007836 */ /* 0x001fe20000000000 */
[----:B------:R-:W-:Y:S06]  /*9550*/  @P0 BRA `(.L_x_123) ;  /* 0xfffffffc00d00947 */ /* 0x000fec000383ffff */
.L_x_121:
[----:B------:R-:W-:Y:S05]  /*9560*/  BSYNC.RECONVERGENT B0 ;  /* 0x0000000000007941 */ /* 0x000fea0003800200 */
.L_x_119:
[----:B------:R-:W-:Y:S01]  /*9570*/  MOV R30, 0x8 ;  /* 0x00000008001e7802 */ /* 0x000fe20000000f00 */
[----:B0-----:R-:W-:Y:S02]  /*9580*/  IMAD.MOV.U32 R4, RZ, RZ, R22 ;  /* 0x000000ffff047224 */ /* 0x001fe400078e0016 */
[----:B------:R-:W-:Y:S01]  /*9590*/  IMAD.MOV.U32 R5, RZ, RZ, R23 ;  /* 0x000000ffff057224 */ /* 0x000fe200078e0017 */
[----:B-1----:R0:W1:Y:S06]  /*95a0*/  LDC.64 R6, c[0x4][R30] ;  /* 0x010000001e067b82 */ /* 0x00206c0000000a00 */
[----:B------:R-:W-:-:S07]  /*95b0*/  LEPC R20, `(.L_x_124) ;  /* 0x000000001014794e */ /* 0x000fce0000000000 */
[----:B01----:R-:W-:Y:S05]  /*95c0*/  CALL.ABS.NOINC R6 ;  /* 0x0000000006007343 */ /* 0x003fea0003c00000 */
.L_x_124:
[----:B------:R-:W0:Y:S01]  /*95d0*/  LDC.64 R30, c[0x4][R30] ;  /* 0x010000001e1e7b82 */ /* 0x000e220000000a00 */
[----:B------:R-:W-:Y:S02]  /*95e0*/  IMAD.MOV.U32 R4, RZ, RZ, R26 ;  /* 0x000000ffff047224 */ /* 0x000fe400078e001a */
[----:B------:R-:W-:-:S07]  /*95f0*/  IMAD.MOV.U32 R5, RZ, RZ, R27 ;  /* 0x000000ffff057224 */ /* 0x000fce00078e001b */
[----:B------:R-:W-:-:S07]  /*9600*/  LEPC R20, `(.L_x_125) ;  /* 0x000000001014794e */ /* 0x000fce0000000000 */
[----:B0-----:R-:W-:Y:S05]  /*9610*/  CALL.ABS.NOINC R30 ;  /* 0x000000001e007343 */ /* 0x001fea0003c00000 */
.L_x_125:
[----:B------:R-:W0:Y:S01]  /*9620*/  LDC R10, c[0x0][0x394] ;  /* 0x0000e500ff0a7b82 */ /* 0x000e220000000800 */
[----:B------:R-:W-:Y:S01]  /*9630*/  ISETP.GE.U32.AND P0, PT, R32, 0x7, PT ;  /* 0x000000072000780c */ /* 0x000fe20003f06070 */
[----:B------:R-:W-:Y:S01]  /*9640*/  IMAD.MOV.U32 R3, RZ, RZ, RZ ;  /* 0x000000ffff037224 */ /* 0x000fe200078e00ff */
[----:B0-----:R-:W-:Y:S01]  /*9650*/  LOP3.LUT R12, R10, 0x7, RZ, 0xc0, !PT ;  /* 0x000000070a0c7812 */ /* 0x001fe200078ec0ff */
[----:B------:R-:W-:-:S03]  /*9660*/  IMAD R0, R29, R10, RZ ;  /* 0x0000000a1d007224 */ /* 0x000fc600078e02ff */
[----:B------:R-:W-:-:S07]  /*9670*/  ISETP.NE.AND P1, PT, R12, RZ, PT ;  /* 0x000000ff0c00720c */ /* 0x000fce0003f25270 */
[----:B------:R-:W-:Y:S06]  /*9680*/  @!P0 BRA `(.L_x_126) ;  /* 0x0000000000cc8947 */ /* 0x000fec0003800000 */
[----:B------:R-:W0:Y:S01]  /*9690*/  S2UR UR5, SR_CgaCtaId ;  /* 0x00000000000579c3 */ /* 0x000e220000008800 */
[----:B------:R-:W-:Y:S01]  /*96a0*/  UMOV UR4, 0x400 ;  /* 0x0000040000047882 */ /* 0x000fe20000000000 */
[----:B------:R-:W-:Y:S01]  /*96b0*/  LOP3.LUT R3, R10, 0x7ffffff8, RZ, 0xc0, !PT ;  /* 0x7ffffff80a037812 */ /* 0x000fe200078ec0ff */
[----:B------:R-:W-:Y:S01]  /*96c0*/  BSSY.RECONVERGENT B0, `(.L_x_126) ;  /* 0x000002f000007945 */ /* 0x000fe20003800200 */
[----:B------:R-:W-:-:S03]  /*96d0*/  IMAD.MOV.U32 R11, RZ, RZ, R0 ;  /* 0x000000ffff0b7224 */ /* 0x000fc600078e0000 */
[----:B------:R-:W-:Y:S01]  /*96e0*/  IMAD.MOV R8, RZ, RZ, -R3 ;  /* 0x000000ffff087224 */ /* 0x000fe200078e0a03 */
[----:B------:R-:W1:Y:S01]  /*96f0*/  LDC.64 R4, c[0x0][0x388] ;  /* 0x0000e200ff047b82 */ /* 0x000e620000000a00 */
[----:B0-----:R-:W-:-:S06]  /*9700*/  ULEA UR4, UR5, UR4, 0x18 ;  /* 0x0000000405047291 */ /* 0x001fcc000f8ec0ff */
[----:B------:R-:W-:Y:S02]  /*9710*/  LEA R2, R28, UR4, 0x2 ;  /* 0x000000041c027c11 */ /* 0x000fe4000f8e10ff */
[----:B-1----:R-:W-:-:S03]  /*9720*/  IADD3 R4, P0, PT, R4, 0x10, RZ ;  /* 0x0000001004047810 */ /* 0x002fc60007f1e0ff */
[----:B------:R-:W-:Y:S02]  /*9730*/  VIADD R9, R2, 0x10 ;  /* 0x0000001002097836 */ /* 0x000fe40000000000 */
[----:B------:R-:W-:-:S08]  /*9740*/  IMAD.X R5, RZ, RZ, R5, P0 ;  /* 0x000000ffff057224 */ /* 0x000fd000000e0605 */
.L_x_127:
[----:B0-----:R-:W0:Y:S01]  /*9750*/  LDS R13, [R9+-0x10] ;  /* 0xfffff000090d7984 */ /* 0x001e220000000800 */
[----:B------:R-:W-:Y:S01]  /*9760*/  VIADD R8, R8, 0x8 ;  /* 0x0000000808087836 */ /* 0x000fe20000000000 */
[C---:B------:R-:W-:Y:S01]  /*9770*/  R2UR UR4, R24.reuse ;  /* 0x00000000180472ca */ /* 0x040fe200000e0000 */
[----:B------:R-:W-:Y:S01]  /*9780*/  IMAD.WIDE R6, R11, 0x4, R4 ;  /* 0x000000040b067825 */ /* 0x000fe200078e0204 */
[----:B------:R-:W1:Y:S01]  /*9790*/  LDS R15, [R9+-0xc] ;  /* 0xfffff400090f7984 */ /* 0x000e620000000800 */
[C---:B------:R-:W-:Y:S02]  /*97a0*/  R2UR UR5, R25.reuse ;  /* 0x00000000190572ca */ /* 0x040fe400000e0000 */
[C---:B------:R-:W-:Y:S01]  /*97b0*/  R2UR UR6, R24.reuse ;  /* 0x00000000180672ca */ /* 0x040fe200000e0000 */
[----:B------:R-:W2:Y:S01]  /*97c0*/  LDS R21, [R9+-0x8] ;  /* 0xfffff80009157984 */ /* 0x000ea20000000800 */
[----:B------:R-:W-:Y:S01]  /*97d0*/  R2UR UR7, R25 ;  /* 0x00000000190772ca */ /* 0x000fe200000e0000 */
[----:B------:R-:W-:Y:S01]  /*97e0*/  VIADD R11, R11, 0x8 ;  /* 0x000000080b0b7836 */ /* 0x000fe20000000000 */
[----:B------:R-:W-:Y:S01]  /*97f0*/  R2UR UR8, R24 ;  /* 0x00000000180872ca */ /* 0x000fe200000e0000 */
[----:B------:R-:W3:Y:S01]  /*9800*/  LDS R23, [R9+-0x4] ;  /* 0xfffffc0009177984 */ /* 0x000ee20000000800 */
[----:B------:R-:W-:-:S02]  /*9810*/  R2UR UR9, R25 ;  /* 0x00000000190972ca */ /* 0x000fc400000e0000 */
[C---:B------:R-:W-:Y:S01]  /*9820*/  R2UR UR10, R24.reuse ;  /* 0x00000000180a72ca */ /* 0x040fe200000e0000 */
[----:B------:R-:W4:Y:S01]  /*9830*/  LDS R27, [R9] ;  /* 0x00000000091b7984 */ /* 0x000f220000000800 */
[C---:B------:R-:W-:Y:S02]  /*9840*/  R2UR UR11, R25.reuse ;  /* 0x00000000190b72ca */ /* 0x040fe400000e0000 */
[C---:B------:R-:W-:Y:S01]  /*9850*/  R2UR UR12, R24.reuse ;  /* 0x00000000180c72ca */ /* 0x040fe200000e0000 */
[----:B------:R-:W5:Y:S01]  /*9860*/  LDS R29, [R9+0x4] ;  /* 0x00000400091d7984 */ /* 0x000f620000000800 */
[C---:B------:R-:W-:Y:S02]  /*9870*/  R2UR UR13, R25.reuse ;  /* 0x00000000190d72ca */ /* 0x040fe400000e0000 */
[----:B------:R-:W-:Y:S01]  /*9880*/  R2UR UR14, R24 ;  /* 0x00000000180e72ca */ /* 0x000fe200000e0000 */
[----:B------:R-:W5:Y:S01]  /*9890*/  LDS R31, [R9+0x8] ;  /* 0x00000800091f7984 */ /* 0x000f620000000800 */
[----:B------:R-:W-:-:S02]  /*98a0*/  R2UR UR15, R25 ;  /* 0x00000000190f72ca */ /* 0x000fc400000e0000 */
[C---:B------:R-:W-:Y:S01]  /*98b0*/  R2UR UR16, R24.reuse ;  /* 0x00000000181072ca */ /* 0x040fe200000e0000 */
[----:B------:R0:W5:Y:S01]  /*98c0*/  LDS R33, [R9+0xc] ;  /* 0x00000c0009217984 */ /* 0x0001620000000800 */
[C---:B------:R-:W-:Y:S02]  /*98d0*/  R2UR UR17, R25.reuse ;  /* 0x00000000191172ca */ /* 0x040fe400000e0000 */
[----:B------:R-:W-:Y:S02]  /*98e0*/  R2UR UR18, R24 ;  /* 0x00000000181272ca */ /* 0x000fe400000e0000 */
[----:B------:R-:W-:Y:S02]  /*98f0*/  R2UR UR19, R25 ;  /* 0x00000000191372ca */ /* 0x000fe400000e0000 */
[----:B------:R-:W-:Y:S01]  /*9900*/  ISETP.NE.AND P0, PT, R8, RZ, PT ;  /* 0x000000ff0800720c */ /* 0x000fe20003f05270 */
[----:B0-----:R-:W-:Y:S01]  /*9910*/  VIADD R9, R9, 0x20 ;  /* 0x0000002009097836 */ /* 0x001fe20000000000 */
[----:B------:R0:W-:Y:S04]  /*9920*/  STG.E desc[UR4][R6.64+-0x10], R13 ;  /* 0xfffff00d06007986 */ /* 0x0001e8000c101904 */
[----:B-1----:R0:W-:Y:S04]  /*9930*/  STG.E desc[UR6][R6.64+-0xc], R15 ;  /* 0xfffff40f06007986 */ /* 0x0021e8000c101906 */
[----:B--2---:R0:W-:Y:S04]  /*9940*/  STG.E desc[UR8][R6.64+-0x8], R21 ;  /* 0xfffff81506007986 */ /* 0x0041e8000c101908 */
[----:B---3--:R0:W-:Y:S04]  /*9950*/  STG.E desc[UR10][R6.64+-0x4], R23 ;  /* 0xfffffc1706007986 */ /* 0x0081e8000c10190a */
[----:B----4-:R0:W-:Y:S04]  /*9960*/  STG.E desc[UR12][R6.64], R27 ;  /* 0x0000001b06007986 */ /* 0x0101e8000c10190c */
[----:B-----5:R0:W-:Y:S04]  /*9970*/  STG.E desc[UR14][R6.64+0x4], R29 ;  /* 0x0000041d06007986 */ /* 0x0201e8000c10190e */
[----:B------:R0:W-:Y:S04]  /*9980*/  STG.E desc[UR16][R6.64+0x8], R31 ;  /* 0x0000081f06007986 */ /* 0x0001e8000c101910 */
[----:B------:R0:W-:Y:S01]  /*9990*/  STG.E desc[UR18][R6.64+0xc], R33 ;  /* 0x00000c2106007986 */ /* 0x0001e2000c101912 */
[----:B------:R-:W-:Y:S05]  /*99a0*/  @P0 BRA `(.L_x_127) ;  /* 0xfffffffc00680947 */ /* 0x000fea000383ffff */
[----:B------:R-:W-:Y:S05]  /*99b0*/  BSYNC.RECONVERGENT B0 ;  /* 0x0000000000007941 */ /* 0x000fea0003800200 */
.L_x_126:
[----:B------:R-:W-:Y:S05]  /*99c0*/  @!P1 BRA `(.L_x_3) ;  /* 0x0000000400009947 */ /* 0x000fea0003800000 */
[----:B------:R-:W-:Y:S02]  /*99d0*/  ISETP.GE.U32.AND P0, PT, R12, 0x4, PT ;  /* 0x000000040c00780c */ /* 0x000fe40003f06070 */
[----:B------:R-:W-:-:S04]  /*99e0*/  LOP3.LUT R8, R10, 0x3, RZ, 0xc0, !PT ;  /* 0x000000030a087812 */ /* 0x000fc800078ec0ff */
[----:B------:R-:W-:-:S07]  /*99f0*/  ISETP.NE.AND P1, PT, R8, RZ, PT ;  /* 0x000000ff0800720c */ /* 0x000fce0003f25270 */
[----:B------:R-:W-:Y:S06]  /*9a00*/  @!P0 BRA `(.L_x_128) ;  /* 0x0000000000548947 */ /* 0x000fec0003800000 */
[----:B0-----:R-:W-:Y:S01]  /*9a10*/  IMAD R6, R3, 0x4, R2 ;  /* 0x0000000403067824 */ /* 0x001fe200078e0202 */
[----:B------:R-:W0:Y:S01]  /*9a20*/  LDC.64 R4, c[0x0][0x388] ;  /* 0x0000e200ff047b82 */ /* 0x000e220000000a00 */
[----:B------:R-:W-:Y:S01]  /*9a30*/  R2UR UR4, R24 ;  /* 0x00000000180472ca */ /* 0x000fe200000e0000 */
[----:B------:R-:W-:Y:S01]  /*9a40*/  IMAD.IADD R9, R0, 0x1, R3 ;  /* 0x0000000100097824 */ /* 0x000fe200078e0203 */
[----:B------:R-:W-:Y:S01]  /*9a50*/  R2UR UR5, R25 ;  /* 0x00000000190572ca */ /* 0x000fe200000e0000 */
[----:B------:R-:W1:Y:S01]  /*9a60*/  LDS R7, [R6] ;  /* 0x0000000006077984 */ /* 0x000e620000000800 */
[C---:B------:R-:W-:Y:S01]  /*9a70*/  R2UR UR6, R24.reuse ;  /* 0x00000000180672ca */ /* 0x040fe200000e0000 */
[----:B------:R-:W-:Y:S01]  /*9a80*/  VIADD R3, R3, 0x4 ;  /* 0x0000000403037836 */ /* 0x000fe20000000000 */
[----:B------:R-:W-:Y:S01]  /*9a90*/  R2UR UR7, R25 ;  /* 0x00000000190772ca */ /* 0x000fe200000e0000 */
[----:B------:R-:W2:Y:S01]  /*9aa0*/  LDS R11, [R6+0x4] ;  /* 0x00000400060b7984 */ /* 0x000ea20000000800 */
[----:B------:R-:W-:-:S02]  /*9ab0*/  R2UR UR8, R24 ;  /* 0x00000000180872ca */ /* 0x000fc400000e0000 */
[C---:B------:R-:W-:Y:S01]  /*9ac0*/  R2UR UR9, R25.reuse ;  /* 0x00000000190972ca */ /* 0x040fe200000e0000 */
[----:B------:R-:W3:Y:S01]  /*9ad0*/  LDS R13, [R6+0x8] ;  /* 0x00000800060d7984 */ /* 0x000ee20000000800 */
[----:B------:R-:W-:Y:S02]  /*9ae0*/  R2UR UR10, R24 ;  /* 0x00000000180a72ca */ /* 0x000fe400000e0000 */
[----:B------:R-:W-:Y:S01]  /*9af0*/  R2UR UR11, R25 ;  /* 0x00000000190b72ca */ /* 0x000fe200000e0000 */
[----:B------:R-:W4:Y:S01]  /*9b00*/  LDS R15, [R6+0xc] ;  /* 0x00000c00060f7984 */ /* 0x000f220000000800 */
[----:B0-----:R-:W-:-:S05]  /*9b10*/  IMAD.WIDE R4, R9, 0x4, R4 ;  /* 0x0000000409047825 */ /* 0x001fca00078e0204 */
[----:B-1----:R1:W-:Y:S04]  /*9b20*/  STG.E desc[UR4][R4.64], R7 ;  /* 0x0000000704007986 */ /* 0x0023e8000c101904 */
[----:B--2---:R1:W-:Y:S04]  /*9b30*/  STG.E desc[UR6][R4.64+0x4], R11 ;  /* 0x0000040b04007986 */ /* 0x0043e8000c101906 */
[----:B---3--:R1:W-:Y:S04]  /*9b40*/  STG.E desc[UR8][R4.64+0x8], R13 ;  /* 0x0000080d04007986 */ /* 0x0083e8000c101908 */
[----:B----4-:R1:W-:Y:S02]  /*9b50*/  STG.E desc[UR10][R4.64+0xc], R15 ;  /* 0x00000c0f04007986 */ /* 0x0103e4000c10190a */
.L_x_128:
[----:B------:R-:W-:Y:S05]  /*9b60*/  @!P1 BRA `(.L_x_3) ;  /* 0x0000000000989947 */ /* 0x000fea0003800000 */
[----:B------:R-:W-:Y:S02]  /*9b70*/  ISETP.NE.AND P0, PT, R8, 0x1, PT ;  /* 0x000000010800780c */ /* 0x000fe40003f05270 */
[----:B------:R-:W-:-:S04]  /*9b80*/  LOP3.LUT R10, R10, 0x1, RZ, 0xc0, !PT ;  /* 0x000000010a0a7812 */ /* 0x000fc800078ec0ff */
[----:B------:R-:W-:-:S07]  /*9b90*/  ISETP.NE.U32.AND P1, PT, R10, 0x1, PT ;  /* 0x000000010a00780c */ /* 0x000fce0003f25070 */
[----:B------:R-:W-:Y:S06]  /*9ba0*/  @!P0 BRA `(.L_x_129) ;  /* 0x0000000000348947 */ /* 0x000fec0003800000 */
[----:B0-----:R-:W-:Y:S01]  /*9bb0*/  IMAD R6, R3, 0x4, R2 ;  /* 0x0000000403067824 */ /* 0x001fe200078e0202 */
[----:B-1----:R-:W0:Y:S01]  /*9bc0*/  LDC.64 R4, c[0x0][0x388] ;  /* 0x0000e200ff047b82 */ /* 0x002e220000000a00 */
[----:B------:R-:W-:Y:S01]  /*9bd0*/  R2UR UR4, R24 ;  /* 0x00000000180472ca */ /* 0x000fe200000e0000 */
[----:B------:R-:W-:Y:S01]  /*9be0*/  IMAD.IADD R9, R0, 0x1, R3 ;  /* 0x0000000100097824 */ /* 0x000fe200078e0203 */
[----:B------:R-:W-:Y:S01]  /*9bf0*/  R2UR UR5, R25 ;  /* 0x00000000190572ca */ /* 0x000fe200000e0000 */
[----:B------:R-:W1:Y:S01]  /*9c00*/  LDS R7, [R6] ;  /* 0x0000000006077984 */ /* 0x000e620000000800 */
[----:B------:R-:W-:Y:S01]  /*9c10*/  R2UR UR6, R24 ;  /* 0x00000000180672ca */ /* 0x000fe200000e0000 */
[----:B------:R-:W-:Y:S01]  /*9c20*/  VIADD R3, R3, 0x2 ;  /* 0x0000000203037836 */ /* 0x000fe20000000000 */
[----:B------:R-:W-:Y:S01]  /*9c30*/  R2UR UR7, R25 ;  /* 0x00000000190772ca */ /* 0x000fe200000e0000 */
[----:B------:R-:W2:Y:S01]  /*9c40*/  LDS R11, [R6+0x4] ;  /* 0x00000400060b7984 */ /* 0x000ea20000000800 */
[----:B0-----:R-:W-:-:S07]  /*9c50*/  IMAD.WIDE R4, R9, 0x4, R4 ;  /* 0x0000000409047825 */ /* 0x001fce00078e0204 */
[----:B-1----:R3:W-:Y:S04]  /*9c60*/  STG.E desc[UR4][R4.64], R7 ;  /* 0x0000000704007986 */ /* 0x0027e8000c101904 */
[----:B--2---:R3:W-:Y:S02]  /*9c70*/  STG.E desc[UR6][R4.64+0x4], R11 ;  /* 0x0000040b04007986 */ /* 0x0047e4000c101906 */
.L_x_129:
[----:B------:R-:W-:Y:S05]  /*9c80*/  @P1 BRA `(.L_x_3) ;  /* 0x0000000000501947 */ /* 0x000fea0003800000 */
[----:B0-----:R-:W-:Y:S01]  /*9c90*/  IMAD R6, R3, 0x4, R2 ;  /* 0x0000000403067824 */ /* 0x001fe200078e0202 */
[----:B-1-3--:R-:W0:Y:S01]  /*9ca0*/  LDC.64 R4, c[0x0][0x388] ;  /* 0x0000e200ff047b82 */ /* 0x00ae220000000a00 */
[----:B------:R-:W-:Y:S01]  /*9cb0*/  R2UR UR4, R24 ;  /* 0x00000000180472ca */ /* 0x000fe200000e0000 */
[----:B------:R-:W-:Y:S01]  /*9cc0*/  IMAD.IADD R3, R0, 0x1, R3 ;  /* 0x0000000100037824 */ /* 0x000fe200078e0203 */
[----:B------:R-:W-:Y:S01]  /*9cd0*/  R2UR UR5, R25 ;  /* 0x00000000190572ca */ /* 0x000fe200000e0000 */
[----:B------:R-:W1:Y:S02]  /*9ce0*/  LDS R7, [R6] ;  /* 0x0000000006077984 */ /* 0x000e640000000800 */
[----:B0-----:R-:W-:-:S10]  /*9cf0*/  IMAD.WIDE R2, R3, 0x4, R4 ;  /* 0x0000000403027825 */ /* 0x001fd400078e0204 */
[----:B-1----:R2:W-:Y:S01]  /*9d00*/  STG.E desc[UR4][R2.64], R7 ;  /* 0x0000000702007986 */ /* 0x0025e2000c101904 */
[----:B------:R-:W-:Y:S05]  /*9d10*/  BRA `(.L_x_3) ;  /* 0x00000000002c7947 */ /* 0x000fea0003800000 */
.L_x_116:
[----:B------:R-:W-:Y:S01]  /*9d20*/  MOV R2, 0x8 ;  /* 0x0000000800027802 */ /* 0x000fe20000000f00 */
[----:B------:R-:W-:Y:S02]  /*9d30*/  IMAD.MOV.U32 R4, RZ, RZ, R22 ;  /* 0x000000ffff047224 */ /* 0x000fe400078e0016 */
[----:B------:R-:W-:Y:S01]  /*9d40*/  IMAD.MOV.U32 R5, RZ, RZ, R23 ;  /* 0x000000ffff057224 */ /* 0x000fe200078e0017 */
[----:B------:R0:W1:Y:S06]  /*9d50*/  LDC.64 R6, c[0x4][R2] ;  /* 0x0100000002067b82 */ /* 0x00006c0000000a00 */
[----:B------:R-:W-:-:S07]  /*9d60*/  LEPC R20, `(.L_x_130) ;  /* 0x000000001014794e */ /* 0x000fce0000000000 */
[----:B01----:R-:W-:Y:S05]  /*9d70*/  CALL.ABS.NOINC R6 ;  /* 0x0000000006007343 */ /* 0x003fea0003c00000 */
.L_x_130:
[----:B------:R-:W0:Y:S01]  /*9d80*/  LDC.64 R2, c[0x4][R2] ;  /* 0x0100000002027b82 */ /* 0x000e220000000a00 */
[----:B------:R-:W-:Y:S02]  /*9d90*/  IMAD.MOV.U32 R4, RZ, RZ, R26 ;  /* 0x000000ffff047224 */ /* 0x000fe400078e001a */
[----:B------:R-:W-:-:S07]  /*9da0*/  IMAD.MOV.U32 R5, RZ, RZ, R27 ;  /* 0x000000ffff057224 */ /* 0x000fce00078e001b */
[----:B------:R-:W-:-:S07]  /*9db0*/  LEPC R20, `(.L_x_3) ;  /* 0x000000001014794e */ /* 0x000fce0000000000 */
[----:B0-----:R-:W-:Y:S05]  /*9dc0*/  CALL.ABS.NOINC R2 ;  /* 0x0000000002007343 */ /* 0x001fea0003c00000 */
.L_x_3:
[----:B------:R-:W-:Y:S05]  /*9dd0*/  BSYNC.RECONVERGENT B6 ;  /* 0x0000000000067941 */ /* 0x000fea0003800200 */
.L_x_2:
[----:B--2---:R-:W-:Y:S01]  /*9de0*/  MOV R2, 0x8 ;  /* 0x0000000800027802 */ /* 0x004fe20000000f00 */
[----:B-1-3--:R-:W-:Y:S02]  /*9df0*/  IMAD.MOV.U32 R4, RZ, RZ, R18 ;  /* 0x000000ffff047224 */ /* 0x00afe400078e0012 */
[----:B------:R-:W-:Y:S01]  /*9e00*/  IMAD.MOV.U32 R5, RZ, RZ, R19 ;  /* 0x000000ffff057224 */ /* 0x000fe200078e0013 */
[----:B0-----:R0:W1:Y:S06]  /*9e10*/  LDC.64 R6, c[0x4][R2] ;  /* 0x0100000002067b82 */ /* 0x00106c0000000a00 */
[----:B------:R-:W-:-:S07]  /*9e20*/  LEPC R20, `(.L_x_131) ;  /* 0x000000001014794e */ /* 0x000fce0000000000 */
[----:B01----:R-:W-:Y:S05]  /*9e30*/  CALL.ABS.NOINC R6 ;  /* 0x0000000006007343 */ /* 0x003fea0003c00000 */
.L_x_131:
[----:B------:R-:W0:Y:S01]  /*9e40*/  LDC.64 R2, c[0x4][R2] ;  /* 0x0100000002027b82 */ /* 0x000e220000000a00 */
[----:B------:R-:W-:Y:S02]  /*9e50*/  IMAD.MOV.U32 R4, RZ, RZ, R16 ;  /* 0x000000ffff047224 */ /* 0x000fe400078e0010 */
[----:B------:R-:W-:-:S07]  /*9e60*/  IMAD.MOV.U32 R5, RZ, RZ, R17 ;  /* 0x000000ffff057224 */ /* 0x000fce00078e0011 */
[----:B------:R-:W-:-:S07]  /*9e70*/  LEPC R20, `(.L_x_132) ;  /* 0x000000001014794e */ /* 0x000fce0000000000 */
[----:B0-----:R-:W-:Y:S05]  /*9e80*/  CALL.ABS.NOINC R2 ;  /* 0x0000000002007343 */ /* 0x001fea0003c00000 */
.L_x_132:
[----:B------:R-:W-:Y:S05]  /*9e90*/  EXIT ;  /* 0x000000000000794d */ /* 0x000fea0003800000 */
        .weak           $__internal_0_$__cuda_sm3x_div_rn_noftz_f32_slowpath
        .type           $__internal_0_$__cuda_sm3x_div_rn_noftz_f32_slowpath,@function
        .size           $__internal_0_$__cuda_sm3x_div_rn_noftz_f32_slowpath,(.L_x_145 - $__internal_0_$__cuda_sm3x_div_rn_noftz_f32_slowpath)
$__internal_0_$__cuda_sm3x_div_rn_noftz_f32_slowpath:
[----:B------:R-:W-:Y:S01]  /*9ea0*/  SHF.R.U32.HI R5, RZ, 0x17, R0 ;  /* 0x00000017ff057819 */ /* 0x000fe20000011600 */
[----:B------:R-:W-:Y:S01]  /*9eb0*/  BSSY.RECONVERGENT B3, `(.L_x_133) ;  /* 0x0000065000037945 */ /* 0x000fe20003800200 */
[----:B------:R-:W-:Y:S02]  /*9ec0*/  SHF.R.U32.HI R7, RZ, 0x17, R3 ;  /* 0x00000017ff077819 */ /* 0x000fe40000011603 */
[----:B------:R-:W-:Y:S02]  /*9ed0*/  LOP3.LUT R5, R5, 0xff, RZ, 0xc0, !PT ;  /* 0x000000ff05057812 */ /* 0x000fe400078ec0ff */
[----:B------:R-:W-:-:S03]  /*9ee0*/  LOP3.LUT R7, R7, 0xff, RZ, 0xc0, !PT ;  /* 0x000000ff07077812 */ /* 0x000fc600078ec0ff */
[----:B------:R-:W-:Y:S02]  /*9ef0*/  VIADD R6, R5, 0xffffffff ;  /* 0xffffffff05067836 */ /* 0x000fe40000000000 */
[----:B------:R-:W-:-:S03]  /*9f00*/  VIADD R8, R7, 0xffffffff ;  /* 0xffffffff07087836 */ /* 0x000fc60000000000 */
[----:B------:R-:W-:-:S04]  /*9f10*/  ISETP.GT.U32.AND P0, PT, R6, 0xfd, PT ;  /* 0x000000fd0600780c */ /* 0x000fc80003f04070 */
[----:B------:R-:W-:Y:S01]  /*9f20*/  ISETP.GT.U32.OR P0, PT, R8, 0xfd, P0 ;  /* 0x000000fd0800780c */ /* 0x000fe20000704470 */
[----:B------:R-:W-:-:S12]  /*9f30*/  IMAD.MOV.U32 R8, RZ, RZ, R3 ;  /* 0x000000ffff087224 */ /* 0x000fd800078e0003 */
[----:B------:R-:W-:Y:S01]  /*9f40*/  @!P0 IMAD.MOV.U32 R6, RZ, RZ, RZ ;  /* 0x000000ffff068224 */ /* 0x000fe200078e00ff */
[----:B------:R-:W-:Y:S06]  /*9f50*/  @!P0 BRA `(.L_x_134) ;  /* 0x0000000000648947 */ /* 0x000fec0003800000 */
[----:B------:R-:W-:Y:S02]  /*9f60*/  FSETP.GTU.FTZ.AND P0, PT, |R3|, +INF , PT ;  /* 0x7f8000000300780b */ /* 0x000fe40003f1c200 */
[----:B------:R-:W-:-:S04]  /*9f70*/  FSETP.GTU.FTZ.AND P1, PT, |R0|, +INF , PT ;  /* 0x7f8000000000780b */ /* 0x000fc80003f3c200 */
[----:B------:R-:W-:-:S13]  /*9f80*/  PLOP3.LUT P0, PT, P0, P1, PT, 0xf8, 0x8f ;  /* 0x00000000008f781c */ /* 0x000fda0000703f70 */
[----:B------:R-:W-:Y:S05]  /*9f90*/  @P0 BRA `(.L_x_135) ;  /* 0x0000000400540947 */ /* 0x000fea0003800000 */
[----:B------:R-:W-:-:S13]  /*9fa0*/  LOP3.LUT P0, RZ, R0, 0x7fffffff, R8, 0xc8, !PT ;  /* 0x7fffffff00ff7812 */ /* 0x000fda000780c808 */
[----:B------:R-:W-:Y:S05]  /*9fb0*/  @!P0 BRA `(.L_x_136) ;  /* 0x0000000400448947 */ /* 0x000fea0003800000 */
[C---:B------:R-:W-:Y:S02]  /*9fc0*/  FSETP.NEU.FTZ.AND P1, PT, |R3|.reuse, +INF , PT ;  /* 0x7f8000000300780b */ /* 0x040fe40003f3d200 */
[----:B------:R-:W-:Y:S02]  /*9fd0*/  FSETP.NEU.FTZ.AND P4, PT, |R0|, +INF , PT ;  /* 0x7f8000000000780b */ /* 0x000fe40003f9d200 */
[----:B------:R-:W-:-:S11]  /*9fe0*/  FSETP.NEU.FTZ.AND P0, PT, |R3|, +INF , PT ;  /* 0x7f8000000300780b */ /* 0x000fd60003f1d200 */
[----:B------:R-:W-:Y:S05]  /*9ff0*/  @!P4 BRA !P1, `(.L_x_136) ;  /* 0x000000040034c947 */ /* 0x000fea0004800000 */
[----:B------:R-:W-:-:S04]  /*a000*/  LOP3.LUT P1, RZ, R8, 0x7fffffff, RZ, 0xc0, !PT ;  /* 0x7fffffff08ff7812 */ /* 0x000fc8000782c0ff */
[----:B------:R-:W-:-:S13]  /*a010*/  PLOP3.LUT P1, PT, P4, P1, PT, 0x2f, 0xf2 ;  /* 0x0000000000f2781c */ /* 0x000fda0002722577 */
[----:B------:R-:W-:Y:S05]  /*a020*/  @P1 BRA `(.L_x_137) ;  /* 0x0000000400201947 */ /* 0x000fea0003800000 */
[----:B------:R-:W-:-:S04]  /*a030*/  LOP3.LUT P1, RZ, R0, 0x7fffffff, RZ, 0xc0, !PT ;  /* 0x7fffffff00ff7812 */ /* 0x000fc8000782c0ff */
[----:B------:R-:W-:-:S13]  /*a040*/  PLOP3.LUT P0, PT, P0, P1, PT, 0x2f, 0xf2 ;  /* 0x0000000000f2781c */ /* 0x000fda0000702577 */
[----:B------:R-:W-:Y:S05]  /*a050*/  @P0 BRA `(.L_x_138) ;  /* 0x0000000400080947 */ /* 0x000fea0003800000 */
[----:B------:R-:W-:-:S05]  /*a060*/  VIADD R6, R7, 0xffffffff ;  /* 0xffffffff07067836 */ /* 0x000fca0000000000 */
[----:B------:R-:W-:Y:S01]  /*a070*/  ISETP.GE.AND P0, PT, R6, RZ, PT ;  /* 0x000000ff0600720c */ /* 0x000fe20003f06270 */
[----:B------:R-:W-:-:S05]  /*a080*/  VIADD R6, R5, 0xffffffff ;  /* 0xffffffff05067836 */ /* 0x000fca0000000000 */
[----:B------:R-:W-:-:S07]  /*a090*/  ISETP.GE.AND P1, PT, R6, RZ, PT ;  /* 0x000000ff0600720c */ /* 0x000fce0003f26270 */
[----:B------:R-:W-:Y:S02]  /*a0a0*/  @P0 IMAD.MOV.U32 R6, RZ, RZ, RZ ;  /* 0x000000ffff060224 */ /* 0x000fe400078e00ff */
[----:B------:R-:W-:Y:S01]  /*a0b0*/  @!P0 FFMA R8, R3, 1.84467440737095516160e+19, RZ ;  /* 0x5f80000003088823 */ /* 0x000fe200000000ff */
[----:B------:R-:W-:-:S03]  /*a0c0*/  @!P0 IMAD.MOV.U32 R6, RZ, RZ, -0x40 ;  /* 0xffffffc0ff068424 */ /* 0x000fc600078e00ff */
[----:B------:R-:W-:Y:S01]  /*a0d0*/  @!P1 FFMA R0, R0, 1.84467440737095516160e+19, RZ ;  /* 0x5f80000000009823 */ /* 0x000fe200000000ff */
[----:B------:R-:W-:-:S07]  /*a0e0*/  @!P1 VIADD R6, R6, 0x40 ;  /* 0x0000004006069836 */ /* 0x000fce0000000000 */
.L_x_134:
[----:B------:R-:W-:Y:S01]  /*a0f0*/  LEA R3, R5, 0xc0800000, 0x17 ;  /* 0xc080000005037811 */ /* 0x000fe200078eb8ff */
[----:B------:R-:W-:Y:S01]  /*a100*/  VIADD R7, R7, 0xffffff81 ;  /* 0xffffff8107077836 */ /* 0x000fe20000000000 */
[----:B------:R-:W-:Y:S03]  /*a110*/  BSSY.RECONVERGENT B4, `(.L_x_139) ;  /* 0x0000035000047945 */ /* 0x000fe60003800200 */
[----:B------:R-:W-:Y:S02]  /*a120*/  IMAD.IADD R40, R0, 0x1, -R3 ;  /* 0x0000000100287824 */ /* 0x000fe400078e0a03 */
[C---:B------:R-:W-:Y:S01]  /*a130*/  IMAD R0, R7.reuse, -0x800000, R8 ;  /* 0xff80000007007824 */ /* 0x040fe200078e0208 */
[----:B------:R-:W-:Y:S01]  /*a140*/  IADD3 R7, PT, PT, R7, 0x7f, -R5 ;  /* 0x0000007f07077810 */ /* 0x000fe20007ffe805 */
[----:B------:R-:W0:Y:S01]  /*a150*/  MUFU.RCP R10, R40 ;  /* 0x00000028000a7308 */ /* 0x000e220000001000 */
[----:B------:R-:W-:-:S03]  /*a160*/  FADD.FTZ R3, -R40, -RZ ;  /* 0x800000ff28037221 */ /* 0x000fc60000010100 */
[----:B------:R-:W-:Y:S02]  /*a170*/  IMAD.IADD R7, R7, 0x1, R6 ;  /* 0x0000000107077824 */ /* 0x000fe400078e0206 */
[----:B0-----:R-:W-:-:S04]  /*a180*/  FFMA R9, R10, R3, 1 ;  /* 0x3f8000000a097423 */ /* 0x001fc80000000003 */
[----:B------:R-:W-:-:S04]  /*a190*/  FFMA R9, R10, R9, R10 ;  /* 0x000000090a097223 */ /* 0x000fc8000000000a */
[----:B------:R-:W-:-:S04]  /*a1a0*/  FFMA R8, R0, R9, RZ ;  /* 0x0000000900087223 */ /* 0x000fc800000000ff */
[----:B------:R-:W-:-:S04]  /*a1b0*/  FFMA R10, R3, R8, R0 ;  /* 0x00000008030a7223 */ /* 0x000fc80000000000 */
[----:B------:R-:W-:-:S04]  /*a1c0*/  FFMA R10, R9, R10, R8 ;  /* 0x0000000a090a7223 */ /* 0x000fc80000000008 */
[----:B------:R-:W-:-:S04]  /*a1d0*/  FFMA R3, R3, R10, R0 ;  /* 0x0000000a03037223 */ /* 0x000fc80000000000 */
[----:B------:R-:W-:-:S05]  /*a1e0*/  FFMA R0, R9, R3, R10 ;  /* 0x0000000309007223 */ /* 0x000fca000000000a */
[----:B------:R-:W-:-:S04]  /*a1f0*/  SHF.R.U32.HI R5, RZ, 0x17, R0 ;  /* 0x00000017ff057819 */ /* 0x000fc80000011600 */
[----:B------:R-:W-:-:S05]  /*a200*/  LOP3.LUT R6, R5, 0xff, RZ, 0xc0, !PT ;  /* 0x000000ff05067812 */ /* 0x000fca00078ec0ff */
[----:B------:R-:W-:-:S04]  /*a210*/  IMAD.IADD R5, R6, 0x1, R7 ;  /* 0x0000000106057824 */ /* 0x000fc800078e0207 */
[----:B------:R-:W-:-:S05]  /*a220*/  VIADD R6, R5, 0xffffffff ;  /* 0xffffffff05067836 */ /* 0x000fca0000000000 */
[----:B------:R-:W-:-:S13]  /*a230*/  ISETP.GE.U32.AND P0, PT, R6, 0xfe, PT ;  /* 0x000000fe0600780c */ /* 0x000fda0003f06070 */
[----:B------:R-:W-:Y:S05]  /*a240*/  @!P0 BRA `(.L_x_140) ;  /* 0x0000000000808947 */ /* 0x000fea0003800000 */
[----:B------:R-:W-:-:S13]  /*a250*/  ISETP.GT.AND P0, PT, R5, 0xfe, PT ;  /* 0x000000fe0500780c */ /* 0x000fda0003f04270 */
[----:B------:R-:W-:Y:S05]  /*a260*/  @P0 BRA `(.L_x_141) ;  /* 0x00000000006c0947 */ /* 0x000fea0003800000 */
[----:B------:R-:W-:-:S13]  /*a270*/  ISETP.GE.AND P0, PT, R5, 0x1, PT ;  /* 0x000000010500780c */ /* 0x000fda0003f06270 */
[----:B------:R-:W-:Y:S05]  /*a280*/  @P0 BRA `(.L_x_142) ;  /* 0x0000000000740947 */ /* 0x000fea0003800000 */
[----:B------:R-:W-:Y:S02]  /*a290*/  ISETP.GE.AND P0, PT, R5, -0x18, PT ;  /* 0xffffffe80500780c */ /* 0x000fe40003f06270 */
[----:B------:R-:W-:-:S11]  /*a2a0*/  LOP3.LUT R0, R0, 0x80000000, RZ, 0xc0, !PT ;  /* 0x8000000000007812 */ /* 0x000fd600078ec0ff */
[----:B------:R-:W-:Y:S05]  /*a2b0*/  @!P0 BRA `(.L_x_142) ;  /* 0x0000000000688947 */ /* 0x000fea0003800000 */
[CCC-:B------:R-:W-:Y:S01]  /*a2c0*/  FFMA.RZ R6, R9.reuse, R3.reuse, R10.reuse ;  /* 0x0000000309067223 */ /* 0x1c0fe2000000c00a */
[CCC-:B------:R-:W-:Y:S01]  /*a2d0*/  FFMA.RP R7, R9.reuse, R3.reuse, R10.reuse ;  /* 0x0000000309077223 */ /* 0x1c0fe2000000800a */
[----:B------:R-:W-:Y:S01]  /*a2e0*/  FFMA.RM R10, R9, R3, R10 ;  /* 0x00000003090a7223 */ /* 0x000fe2000000400a */
[C---:B------:R-:W-:Y:S01]  /*a2f0*/  VIADD R3, R5.reuse, 0x20 ;  /* 0x0000002005037836 */ /* 0x040fe20000000000 */
[C---:B------:R-:W-:Y:S02]  /*a300*/  ISETP.NE.AND P4, PT, R5.reuse, RZ, PT ;  /* 0x000000ff0500720c */ /* 0x040fe40003f85270 */
[----:B------:R-:W-:Y:S02]  /*a310*/  LOP3.LUT R6, R6, 0x7fffff, RZ, 0xc0, !PT ;  /* 0x007fffff06067812 */ /* 0x000fe400078ec0ff */
[----:B------:R-:W-:Y:S01]  /*a320*/  ISETP.NE.AND P1, PT, R5, RZ, PT ;  /* 0x000000ff0500720c */ /* 0x000fe20003f25270 */
[----:B------:R-:W-:Y:S01]  /*a330*/  IMAD.MOV R5, RZ, RZ, -R5 ;  /* 0x000000ffff057224 */ /* 0x000fe200078e0a05 */
[----:B------:R-:W-:-:S02]  /*a340*/  LOP3.LUT R6, R6, 0x800000, RZ, 0xfc, !PT ;  /* 0x0080000006067812 */ /* 0x000fc400078efcff */
[----:B------:R-:W-:Y:S02]  /*a350*/  FSETP.NEU.FTZ.AND P0, PT, R7, R10, PT ;  /* 0x0000000a0700720b */ /* 0x000fe40003f1d000 */
[----:B------:R-:W-:Y:S02]  /*a360*/  SHF.L.U32 R3, R6, R3, RZ ;  /* 0x0000000306037219 */ /* 0x000fe400000006ff */
[----:B------:R-:W-:Y:S02]  /*a370*/  SEL R5, R5, RZ, P4 ;  /* 0x000000ff05057207 */ /* 0x000fe40002000000 */
[----:B------:R-:W-:Y:S02]  /*a380*/  ISETP.NE.AND P1, PT, R3, RZ, P1 ;  /* 0x000000ff0300720c */ /* 0x000fe40000f25270 */
[----:B------:R-:W-:Y:S02]  /*a390*/  SHF.R.U32.HI R6, RZ, R5, R6 ;  /* 0x00000005ff067219 */ /* 0x000fe40000011606 */
[----:B------:R-:W-:-:S02]  /*a3a0*/  PLOP3.LUT P0, PT, P0, P1, PT, 0xf8, 0x8f ;  /* 0x00000000008f781c */ /* 0x000fc40000703f70 */
[----:B------:R-:W-:Y:S02]  /*a3b0*/  SHF.R.U32.HI R5, RZ, 0x1, R6 ;  /* 0x00000001ff057819 */ /* 0x000fe40000011606 */
[----:B------:R-:W-:-:S04]  /*a3c0*/  SEL R8, RZ, 0x1, !P0 ;  /* 0x00000001ff087807 */ /* 0x000fc80004000000 */
[----:B------:R-:W-:-:S04]  /*a3d0*/  LOP3.LUT R3, R8, 0x1, R5, 0xf8, !PT ;  /* 0x0000000108037812 */ /* 0x000fc800078ef805 */
[----:B------:R-:W-:-:S05]  /*a3e0*/  LOP3.LUT R6, R3, R6, RZ, 0xc0, !PT ;  /* 0x0000000603067212 */ /* 0x000fca00078ec0ff */
[----:B------:R-:W-:-:S05]  /*a3f0*/  IMAD.IADD R5, R5, 0x1, R6 ;  /* 0x0000000105057824 */ /* 0x000fca00078e0206 */
[----:B------:R-:W-:Y:S01]  /*a400*/  LOP3.LUT R0, R5, R0, RZ, 0xfc, !PT ;  /* 0x0000000005007212 */ /* 0x000fe200078efcff */
[----:B------:R-:W-:Y:S06]  /*a410*/  BRA `(.L_x_142) ;  /* 0x0000000000107947 */ /* 0x000fec0003800000 */
.L_x_141:
[----:B------:R-:W-:-:S04]  /*a420*/  LOP3.LUT R0, R0, 0x80000000, RZ, 0xc0, !PT ;  /* 0x8000000000007812 */ /* 0x000fc800078ec0ff */
[----:B------:R-:W-:Y:S01]  /*a430*/  LOP3.LUT R0, R0, 0x7f800000, RZ, 0xfc, !PT ;  /* 0x7f80000000007812 */ /* 0x000fe200078efcff */
[----:B------:R-:W-:Y:S06]  /*a440*/  BRA `(.L_x_142) ;  /* 0x0000000000047947 */ /* 0x000fec0003800000 */
.L_x_140:
[----:B------:R-:W-:-:S07]  /*a450*/  IMAD R0, R7, 0x800000, R0 ;  /* 0x0080000007007824 */ /* 0x000fce00078e0200 */
.L_x_142:
[----:B------:R-:W-:Y:S05]  /*a460*/  BSYNC.RECONVERGENT B4 ;  /* 0x0000000000047941 */ /* 0x000fea0003800200 */
.L_x_139:
[----:B------:R-:W-:Y:S05]  /*a470*/  BRA `(.L_x_143) ;  /* 0x0000000000207947 */ /* 0x000fea0003800000 */
.L_x_138:
[----:B------:R-:W-:-:S04]  /*a480*/  LOP3.LUT R0, R0, 0x80000000, R8, 0x48, !PT ;  /* 0x8000000000007812 */ /* 0x000fc800078e4808 */
[----:B------:R-:W-:Y:S01]  /*a490*/  LOP3.LUT R0, R0, 0x7f800000, RZ, 0xfc, !PT ;  /* 0x7f80000000007812 */ /* 0x000fe200078efcff */
[----:B------:R-:W-:Y:S06]  /*a4a0*/  BRA `(.L_x_143) ;  /* 0x0000000000147947 */ /* 0x000fec0003800000 */
.L_x_137:
[----:B------:R-:W-:Y:S01]  /*a4b0*/  LOP3.LUT R0, R0, 0x80000000, R8, 0x48, !PT ;  /* 0x8000000000007812 */ /* 0x000fe200078e4808 */
[----:B------:R-:W-:Y:S06]  /*a4c0*/  BRA `(.L_x_143) ;  /* 0x00000000000c7947 */ /* 0x000fec0003800000 */
.L_x_136:
[----:B------:R-:W0:Y:S01]  /*a4d0*/  MUFU.RSQ R0, -QNAN ;  /* 0xffc0000000007908 */ /* 0x000e220000001400 */
[----:B------:R-:W-:Y:S05]  /*a4e0*/  BRA `(.L_x_143) ;  /* 0x0000000000047947 */ /* 0x000fea0003800000 */
.L_x_135:
[----:B------:R-:W-:-:S07]  /*a4f0*/  FADD.FTZ R0, R3, R0 ;  /* 0x0000000003007221 */ /* 0x000fce0000010000 */
.L_x_143:
[----:B------:R-:W-:Y:S05]  /*a500*/  BSYNC.RECONVERGENT B3 ;  /* 0x0000000000037941 */ /* 0x000fea0003800200 */
.L_x_133:
[----:B------:R-:W-:-:S04]  /*a510*/  IMAD.MOV.U32 R5, RZ, RZ, 0x0 ;  /* 0x00000000ff057424 */ /* 0x000fc800078e00ff */
[----:B0-----:R-:W-:Y:S05]  /*a520*/  RET.REL.NODEC R4 `(_Z5solvePfS_iiS_S_) ;  /* 0xffffff5804b47950 */ /* 0x001fea0003c3ffff */
.L_x_144:
[----:B------:R-:W-:-:S00]  /*a530*/  BRA `(.L_x_144) ;  /* 0xfffffffc00fc7947 */ /* 0x000fc0000383ffff */
[----:B------:R-:W-:-:S00]  /*a540*/  NOP ;  /* 0x0000000000007918 */ /* 0x000fc00000000000 */
        /* <DEDUP_REMOVED lines=11> */
.L_x_145:


//--------------------- .nv.shared._Z5solvePfS_iiS_S_ --------------------------
	.section	.nv.shared._Z5solvePfS_iiS_S_,"aw",@nobits
	.sectionflags	@""
	.align	16
	.zero		1024


//--------------------- .nv.shared.reserved.0     --------------------------
	.section	.nv.shared.reserved.0,"aw",@nobits
	.weak		__nv_reservedSMEM_offset_0_alias
	.size		__nv_reservedSMEM_offset_0_alias, 0, 64
	.other		__nv_reservedSMEM_offset_0_alias,@"STO_CUDA_RESERVED_SHARED STV_DEFAULT"
__nv_reservedSMEM_offset_0_alias:
	.zero		0
	.zero		64


//--------------------- .nv.constant0._Z5solvePfS_iiS_S_ --------------------------
	.section	.nv.constant0._Z5solvePfS_iiS_S_,"a",@progbits
	.sectionflags	@""
	.align	4
.nv.constant0._Z5solvePfS_iiS_S_:
	.zero		936


//--------------------- SYMBOLS --------------------------

	.type		.nv.reservedSmem.offset0,@object
	.size		.nv.reservedSmem.offset0,0x4
	.type		.nv.reservedSmem.cap,@object
	.size		.nv.reservedSmem.cap,0x4
	.type		malloc,@function
	.type		free,@function
